	.target	sm_90a

	.elftype	@"ET_EXEC"


//--------------------- .note.nv.tkinfo           --------------------------
	.section	.note.nv.tkinfo,"",@"SHT_NOTE"
	.sectionflags	@"SHF_NOTE_NV_TKINFO"
	.tkinfo
        /*0018*/ 	.word	0x00000002
        /*0030*/ 	.string	""
        /*0030*/ 	.string	"ptxas"
        /*0030*/ 	.string	"Cuda compilation tools, release 13.0, V13.0.88"
        /*0030*/ 	.string	"Build cuda_13.0.r13.0/compiler.36424714_0"
        /*0030*/ 	.string	"-arch sm_90a -m 64 "



//--------------------- .note.nv.cuinfo           --------------------------
	.section	.note.nv.cuinfo,"",@"SHT_NOTE"
	.sectionflags	@"SHF_NOTE_NV_CUINFO"
        /*0018*/ 	.short	0x0002
        /*001a*/ 	.short	0x005a
        /*001c*/ 	.short	0x0082
	.zero		2


//--------------------- .nv.info                  --------------------------
	.section	.nv.info,"",@"SHT_CUDA_INFO"
	.align	4


	//----- nvinfo : EIATTR_REGCOUNT
	.align		4
        /*0000*/ 	.byte	0x04, 0x2f
        /*0002*/ 	.short	(.L_12 - .L_11)
	.align		4
.L_11:
        /*0004*/ 	.word	index@(_ZN7cutlass13device_kernelINS_4conv6kernel13ConvUniversalINS1_16ConvProblemShapeILNS1_8OperatorE2ELi3EEENS1_10collective14CollectiveConvINS1_46MainloopSm90TmaGmmaWarpSpecializedImplicitGemmILS5_2ELi4ELi3EN4cute5tupleIJNSA_1CILi2EEENSC_ILi1EEESE_EEENS1_36KernelImplicitTmaWarpSpecializedSm90ELi1EEENSB_IJNSC_ILi256EEENSB_IJNSC_ILi128EEEEEENSB_IJNSC_ILi64EEEEEEEEENS_6half_tESO_NSA_8TiledMMAINSA_8MMA_AtomIJNSA_4SM904GMMA26MMA_64x128x16_F32F16F16_SSILNSS_5MajorE1ELSU_1ELNSS_7ScaleInE1ELSV_1EEEEEENSA_6LayoutINSB_IJSE_SE_SE_EEENSB_IJNSC_ILi0EEES10_S10_EEEEENSB_IJNSA_10UnderscoreES13_S13_EEEEENS7_6detail26Sm90ImplicitGemmTileTraitsINSA_13SM90_TMA_LOADENSA_14ComposedLayoutINSA_7SwizzleILi3ELi4ELi3EEENSA_18smem_ptr_flag_bitsILi16EEENSY_INSB_IJNSB_IJSL_NSC_ILi4EEEEEENSB_IJNSC_ILi8EEES1G_EEENSB_IJSE_S1E_EEEEEENSB_IJNSB_IJSE_NSC_ILi4096EEEEEENSB_IJSL_NSC_ILi512EEEEEENSB_IJS10_NSC_ILi16384EEEEEEEEEEEEEvEENS17_INSA_30SM90_TMA_LOAD_IM2COL_MULTICASTENS19_IS1B_S1D_NSY_INSB_IJNSB_IJSL_SD_EEES1H_S1I_EEENSB_IJS1L_S1N_NSB_IJS10_NSC_ILi8192EEEEEEEEEEEEEvEEEENS_8epilogue10collective6detail29Sm90TmaWarpSpecializedAdapterINS25_15DefaultEpilogueISO_NSB_IJlNSB_IJSE_lllEEES10_EEES2A_NS24_6thread17LinearCombinationISO_Li1EffLNS2B_9ScaleType4KindE0ELNS_15FloatRoundStyleE2ESO_EENS_4gemm15EpilogueDefaultEEEEEvvEEEEvNT_6ParamsE)
        /*0008*/ 	.word	0x000000ff


	//----- nvinfo : EIATTR_FRAME_SIZE
	.align		4
.L_12:
        /*000c*/ 	.byte	0x04, 0x11
        /*000e*/ 	.short	(.L_14 - .L_13)
	.align		4
.L_13:
        /*0010*/ 	.word	index@(_ZN7cutlass13device_kernelINS_4conv6kernel13ConvUniversalINS1_16ConvProblemShapeILNS1_8OperatorE2ELi3EEENS1_10collective14CollectiveConvINS1_46MainloopSm90TmaGmmaWarpSpecializedImplicitGemmILS5_2ELi4ELi3EN4cute5tupleIJNSA_1CILi2EEENSC_ILi1EEESE_EEENS1_36KernelImplicitTmaWarpSpecializedSm90ELi1EEENSB_IJNSC_ILi256EEENSB_IJNSC_ILi128EEEEEENSB_IJNSC_ILi64EEEEEEEEENS_6half_tESO_NSA_8TiledMMAINSA_8MMA_AtomIJNSA_4SM904GMMA26MMA_64x128x16_F32F16F16_SSILNSS_5MajorE1ELSU_1ELNSS_7ScaleInE1ELSV_1EEEEEENSA_6LayoutINSB_IJSE_SE_SE_EEENSB_IJNSC_ILi0EEES10_S10_EEEEENSB_IJNSA_10UnderscoreES13_S13_EEEEENS7_6detail26Sm90ImplicitGemmTileTraitsINSA_13SM90_TMA_LOADENSA_14ComposedLayoutINSA_7SwizzleILi3ELi4ELi3EEENSA_18smem_ptr_flag_bitsILi16EEENSY_INSB_IJNSB_IJSL_NSC_ILi4EEEEEENSB_IJNSC_ILi8EEES1G_EEENSB_IJSE_S1E_EEEEEENSB_IJNSB_IJSE_NSC_ILi4096EEEEEENSB_IJSL_NSC_ILi512EEEEEENSB_IJS10_NSC_ILi16384EEEEEEEEEEEEEvEENS17_INSA_30SM90_TMA_LOAD_IM2COL_MULTICASTENS19_IS1B_S1D_NSY_INSB_IJNSB_IJSL_SD_EEES1H_S1I_EEENSB_IJS1L_S1N_NSB_IJS10_NSC_ILi8192EEEEEEEEEEEEEvEEEENS_8epilogue10collective6detail29Sm90TmaWarpSpecializedAdapterINS25_15DefaultEpilogueISO_NSB_IJlNSB_IJSE_lllEEES10_EEES2A_NS24_6thread17LinearCombinationISO_Li1EffLNS2B_9ScaleType4KindE0ELNS_15FloatRoundStyleE2ESO_EENS_4gemm15EpilogueDefaultEEEEEvvEEEEvNT_6ParamsE)
        /*0014*/ 	.word	0x000003f0


	//----- nvinfo : EIATTR_MIN_STACK_SIZE
	.align		4
.L_14:
        /*0018*/ 	.byte	0x04, 0x12
        /*001a*/ 	.short	(.L_16 - .L_15)
	.align		4
.L_15:
        /*001c*/ 	.word	index@(_ZN7cutlass13device_kernelINS_4conv6kernel13ConvUniversalINS1_16ConvProblemShapeILNS1_8OperatorE2ELi3EEENS1_10collective14CollectiveConvINS1_46MainloopSm90TmaGmmaWarpSpecializedImplicitGemmILS5_2ELi4ELi3EN4cute5tupleIJNSA_1CILi2EEENSC_ILi1EEESE_EEENS1_36KernelImplicitTmaWarpSpecializedSm90ELi1EEENSB_IJNSC_ILi256EEENSB_IJNSC_ILi128EEEEEENSB_IJNSC_ILi64EEEEEEEEENS_6half_tESO_NSA_8TiledMMAINSA_8MMA_AtomIJNSA_4SM904GMMA26MMA_64x128x16_F32F16F16_SSILNSS_5MajorE1ELSU_1ELNSS_7ScaleInE1ELSV_1EEEEEENSA_6LayoutINSB_IJSE_SE_SE_EEENSB_IJNSC_ILi0EEES10_S10_EEEEENSB_IJNSA_10UnderscoreES13_S13_EEEEENS7_6detail26Sm90ImplicitGemmTileTraitsINSA_13SM90_TMA_LOADENSA_14ComposedLayoutINSA_7SwizzleILi3ELi4ELi3EEENSA_18smem_ptr_flag_bitsILi16EEENSY_INSB_IJNSB_IJSL_NSC_ILi4EEEEEENSB_IJNSC_ILi8EEES1G_EEENSB_IJSE_S1E_EEEEEENSB_IJNSB_IJSE_NSC_ILi4096EEEEEENSB_IJSL_NSC_ILi512EEEEEENSB_IJS10_NSC_ILi16384EEEEEEEEEEEEEvEENS17_INSA_30SM90_TMA_LOAD_IM2COL_MULTICASTENS19_IS1B_S1D_NSY_INSB_IJNSB_IJSL_SD_EEES1H_S1I_EEENSB_IJS1L_S1N_NSB_IJS10_NSC_ILi8192EEEEEEEEEEEEEvEEEENS_8epilogue10collective6detail29Sm90TmaWarpSpecializedAdapterINS25_15DefaultEpilogueISO_NSB_IJlNSB_IJSE_lllEEES10_EEES2A_NS24_6thread17LinearCombinationISO_Li1EffLNS2B_9ScaleType4KindE0ELNS_15FloatRoundStyleE2ESO_EENS_4gemm15EpilogueDefaultEEEEEvvEEEEvNT_6ParamsE)
        /*0020*/ 	.word	0x000003f0
.L_16:


//--------------------- .nv.compat                --------------------------
	.section	.nv.compat,"",@"SHT_CUDA_COMPAT_INFO"
	.align	4
        /*0000*/ 	.byte	0x02, 0x09, 0x01, 0x00, 0x02, 0x02, 0x04, 0x00, 0x02, 0x05, 0x05, 0x00, 0x03, 0x07, 0x01, 0x01
        /*0010*/ 	.byte	0x02, 0x03, 0x01, 0x00, 0x02, 0x06, 0x01, 0x00, 0x04, 0x0b, 0x08, 0x00, 0x00, 0x00, 0x00, 0x00
        /*0020*/ 	.byte	0x00, 0x00, 0x00, 0x00


//--------------------- .nv.info._ZN7cutlass13device_kernelINS_4conv6kernel13ConvUniversalINS1_16ConvProblemShapeILNS1_8OperatorE2ELi3EEENS1_10collective14CollectiveConvINS1_46MainloopSm90TmaGmmaWarpSpecializedImplicitGemmILS5_2ELi4ELi3EN4cute5tupleIJNSA_1CILi2EEENSC_ILi1EEESE_EEENS1_36KernelImplicitTmaWarpSpecializedSm90ELi1EEENSB_IJNSC_ILi256EEENSB_IJNSC_ILi128EEEEEENSB_IJNSC_ILi64EEEEEEEEENS_6half_tESO_NSA_8TiledMMAINSA_8MMA_AtomIJNSA_4SM904GMMA26MMA_64x128x16_F32F16F16_SSILNSS_5MajorE1ELSU_1ELNSS_7ScaleInE1ELSV_1EEEEEENSA_6LayoutINSB_IJSE_SE_SE_EEENSB_IJNSC_ILi0EEES10_S10_EEEEENSB_IJNSA_10UnderscoreES13_S13_EEEEENS7_6detail26Sm90ImplicitGemmTileTraitsINSA_13SM90_TMA_LOADENSA_14ComposedLayoutINSA_7SwizzleILi3ELi4ELi3EEENSA_18smem_ptr_flag_bitsILi16EEENSY_INSB_IJNSB_IJSL_NSC_ILi4EEEEEENSB_IJNSC_ILi8EEES1G_EEENSB_IJSE_S1E_EEEEEENSB_IJNSB_IJSE_NSC_ILi4096EEEEEENSB_IJSL_NSC_ILi512EEEEEENSB_IJS10_NSC_ILi16384EEEEEEEEEEEEEvEENS17_INSA_30SM90_TMA_LOAD_IM2COL_MULTICASTENS19_IS1B_S1D_NSY_INSB_IJNSB_IJSL_SD_EEES1H_S1I_EEENSB_IJS1L_S1N_NSB_IJS10_NSC_ILi8192EEEEEEEEEEEEEvEEEENS_8epilogue10collective6detail29Sm90TmaWarpSpecializedAdapterINS25_15DefaultEpilogueISO_NSB_IJlNSB_IJSE_lllEEES10_EEES2A_NS24_6thread17LinearCombinationISO_Li1EffLNS2B_9ScaleType4KindE0ELNS_15FloatRoundStyleE2ESO_EENS_4gemm15EpilogueDefaultEEEEEvvEEEEvNT_6ParamsE --------------------------
	.section	.nv.info._ZN7cutlass13device_kernelINS_4conv6kernel13ConvUniversalINS1_16ConvProblemShapeILNS1_8OperatorE2ELi3EEENS1_10collective14CollectiveConvINS1_46MainloopSm90TmaGmmaWarpSpecializedImplicitGemmILS5_2ELi4ELi3EN4cute5tupleIJNSA_1CILi2EEENSC_ILi1EEESE_EEENS1_36KernelImplicitTmaWarpSpecializedSm90ELi1EEENSB_IJNSC_ILi256EEENSB_IJNSC_ILi128EEEEEENSB_IJNSC_ILi64EEEEEEEEENS_6half_tESO_NSA_8TiledMMAINSA_8MMA_AtomIJNSA_4SM904GMMA26MMA_64x128x16_F32F16F16_SSILNSS_5MajorE1ELSU_1ELNSS_7ScaleInE1ELSV_1EEEEEENSA_6LayoutINSB_IJSE_SE_SE_EEENSB_IJNSC_ILi0EEES10_S10_EEEEENSB_IJNSA_10UnderscoreES13_S13_EEEEENS7_6detail26Sm90ImplicitGemmTileTraitsINSA_13SM90_TMA_LOADENSA_14ComposedLayoutINSA_7SwizzleILi3ELi4ELi3EEENSA_18smem_ptr_flag_bitsILi16EEENSY_INSB_IJNSB_IJSL_NSC_ILi4EEEEEENSB_IJNSC_ILi8EEES1G_EEENSB_IJSE_S1E_EEEEEENSB_IJNSB_IJSE_NSC_ILi4096EEEEEENSB_IJSL_NSC_ILi512EEEEEENSB_IJS10_NSC_ILi16384EEEEEEEEEEEEEvEENS17_INSA_30SM90_TMA_LOAD_IM2COL_MULTICASTENS19_IS1B_S1D_NSY_INSB_IJNSB_IJSL_SD_EEES1H_S1I_EEENSB_IJS1L_S1N_NSB_IJS10_NSC_ILi8192EEEEEEEEEEEEEvEEEENS_8epilogue10collective6detail29Sm90TmaWarpSpecializedAdapterINS25_15DefaultEpilogueISO_NSB_IJlNSB_IJSE_lllEEES10_EEES2A_NS24_6thread17LinearCombinationISO_Li1EffLNS2B_9ScaleType4KindE0ELNS_15FloatRoundStyleE2ESO_EENS_4gemm15EpilogueDefaultEEEEEvvEEEEvNT_6ParamsE,"",@"SHT_CUDA_INFO"
	.sectionflags	@""
	.align	4


	//----- nvinfo : EIATTR_CUDA_API_VERSION
	.align		4
        /*0000*/ 	.byte	0x04, 0x37
        /*0002*/ 	.short	(.L_18 - .L_17)
.L_17:
        /*0004*/ 	.word	0x00000082


	//----- nvinfo : EIATTR_KPARAM_INFO
	.align		4
.L_18:
        /*0008*/ 	.byte	0x04, 0x17
        /*000a*/ 	.short	(.L_20 - .L_19)
.L_19:
        /*000c*/ 	.word	0x00000000
        /*0010*/ 	.short	0x0000
        /*0012*/ 	.short	0x0070
        /*0014*/ 	.byte	0x00, 0xf0, 0x01, 0x10


	//----- nvinfo : EIATTR_SPARSE_MMA_MASK
	.align		4
.L_20:
        /*0018*/ 	.byte	0x03, 0x50
        /*001a*/ 	.short	0x0000


	//----- nvinfo : EIATTR_MAXREG_COUNT
	.align		4
        /*001c*/ 	.byte	0x03, 0x1b
        /*001e*/ 	.short	0x00ff


	//----- nvinfo : EIATTR_NUM_BARRIERS
	.align		4
        /*0020*/ 	.byte	0x02, 0x4c
        /*0022*/ 	.byte	0x01
	.zero		1


	//----- nvinfo : EIATTR_ANNOTATIONS
	.align		4
        /*0024*/ 	.byte	0x04, 0x55
        /*0026*/ 	.short	(.L_22 - .L_21)


	//   ....[0]....
.L_21:
        /*0028*/ 	.word	0x00000001
        /*002c*/ 	.byte	0xf0, 0x10, 0x00, 0x00, 0x01, 0x00, 0x00, 0x00, 0x30, 0x11, 0x00, 0x00, 0x01, 0x00, 0x00, 0x00
        /* <DEDUP_REMOVED lines=372> */
        /*177c*/ 	.byte	0xb0, 0x4a, 0x01, 0x00, 0x01, 0x00, 0x00, 0x00, 0xf0, 0x4a, 0x01, 0x00


	//----- nvinfo : EIATTR_MERCURY_ISA_VERSION
	.align		4
.L_22:
        /*1788*/ 	.byte	0x03, 0x5f
        /*178a*/ 	.short	0x0101


	//----- nvinfo : EIATTR_COOP_GROUP_MASK_REGIDS
	.align		4
        /*178c*/ 	.byte	0x04, 0x29
        /*178e*/ 	.short	(.L_24 - .L_23)


	//   ....[0]....
.L_23:
        /*1790*/ 	.word	0xffffffff


	//   ....[1]....
        /*1794*/ 	.word	0xffffffff


	//   ....[2]....
        /*1798*/ 	.word	0xffffffff


	//   ....[3]....
        /*179c*/ 	.word	0xffffffff


	//----- nvinfo : EIATTR_COOP_GROUP_INSTR_OFFSETS
	.align		4
.L_24:
        /*17a0*/ 	.byte	0x04, 0x28
        /*17a2*/ 	.short	(.L_26 - .L_25)


	//   ....[0]....
.L_25:
        /*17a4*/ 	.word	0x00000060


	//   ....[1]....
        /*17a8*/ 	.word	0x00000090


	//   ....[2]....
        /*17ac*/ 	.word	0x00000190


	//   ....[3]....
        /*17b0*/ 	.word	0x000006e0


	//----- nvinfo : EIATTR_MBARRIER_INSTR_OFFSETS
	.align		4
.L_26:
        /*17b4*/ 	.byte	0x04, 0x39
        /*17b6*/ 	.short	(.L_28 - .L_27)


	//   ....[0]....
.L_27:
        /*17b8*/ 	.word	0x00000330
        /*17bc*/ 	.word	0x000000ff
        /*17c0*/ 	.word	0x00030000
        /*17c4*/ 	.short	0x0100
        /*17c6*/ 	.byte	0x07
	.zero		1


	//   ....[1]....
        /*17c8*/ 	.word	0x00000340
        /*17cc*/ 	.word	0x000000ff
        /*17d0*/ 	.word	0x00030020
        /*17d4*/ 	.short	0x0100
        /*17d6*/ 	.byte	0x07
	.zero		1


	//   ....[2]....
        /*17d8*/ 	.word	0x00000350
        /*17dc*/ 	.word	0x000000ff
        /*17e0*/ 	.word	0x00030008
        /*17e4*/ 	.short	0x0100
        /*17e6*/ 	.byte	0x07
	.zero		1


	//   ....[3]....
        /*17e8*/ 	.word	0x00000360
        /*17ec*/ 	.word	0x000000ff
        /*17f0*/ 	.word	0x00030028
        /*17f4*/ 	.short	0x0100
        /*17f6*/ 	.byte	0x07
	.zero		1


	//   ....[4]....
        /*17f8*/ 	.word	0x00000370
        /*17fc*/ 	.word	0x000000ff
        /*1800*/ 	.word	0x00030010
        /*1804*/ 	.short	0x0100
        /*1806*/ 	.byte	0x07
	.zero		1


	//   ....[5]....
        /*1808*/ 	.word	0x00000380
        /*180c*/ 	.word	0x000000ff
        /*1810*/ 	.word	0x00030030
        /*1814*/ 	.short	0x0100
        /*1816*/ 	.byte	0x07
	.zero		1


	//   ....[6]....
        /*1818*/ 	.word	0x00000390
        /*181c*/ 	.word	0x000000ff
        /*1820*/ 	.word	0x00030018
        /*1824*/ 	.short	0x0100
        /*1826*/ 	.byte	0x07
	.zero		1


	//   ....[7]....
        /*1828*/ 	.word	0x000003a0
        /*182c*/ 	.word	0x000000ff
        /*1830*/ 	.word	0x00030038
        /*1834*/ 	.short	0x0100
        /*1836*/ 	.byte	0x07
	.zero		1


	//   ....[8]....
        /*1838*/ 	.word	0x00001bd0
        /*183c*/ 	.word	0x00000003
        /*1840*/ 	.word	0x00030000
        /*1844*/ 	.short	0x010a
        /*1846*/ 	.byte	0x3f
	.zero		1


	//   ....[9]....
        /*1848*/ 	.word	0x00003ff0
        /*184c*/ 	.word	0x00000000
        /*1850*/ 	.word	0x00030000
        /*1854*/ 	.short	0x010a
        /*1856*/ 	.byte	0x3f
	.zero		1


	//   ....[10]....
        /*1858*/ 	.word	0x00006880
        /*185c*/ 	.word	0x00000000
        /*1860*/ 	.word	0x00000000
        /*1864*/ 	.short	0x0101
        /*1866*/ 	.byte	0x3f
	.zero		1


	//   ....[11]....
        /*1868*/ 	.word	0x00006b10
        /*186c*/ 	.word	0x00000005
        /*1870*/ 	.word	0x00000000
        /*1874*/ 	.short	0x0101
        /*1876*/ 	.byte	0x3f
	.zero		1


	//   ....[12]....
        /*1878*/ 	.word	0x00019cd0
        /*187c*/ 	.word	0x0000000c
        /*1880*/ 	.word	0x00030020
        /*1884*/ 	.short	0x010a
        /*1886*/ 	.byte	0x3f
	.zero		1


	//   ....[13]....
        /*1888*/ 	.word	0x0001a620
        /*188c*/ 	.word	0x00000003
        /*1890*/ 	.word	0x00000000
        /*1894*/ 	.short	0x010a
        /*1896*/ 	.byte	0x3f
	.zero		1


	//   ....[14]....
        /*1898*/ 	.word	0x0001a6f0
        /*189c*/ 	.word	0x00000003
        /*18a0*/ 	.word	0x00000000
        /*18a4*/ 	.short	0x010a
        /*18a6*/ 	.byte	0x3f
	.zero		1


	//   ....[15]....
        /*18a8*/ 	.word	0x0001a7c0
        /*18ac*/ 	.word	0x00000003
        /*18b0*/ 	.word	0x00000000
        /*18b4*/ 	.short	0x010a
        /*18b6*/ 	.byte	0x3f
	.zero		1


	//   ....[16]....
        /*18b8*/ 	.word	0x0001a890
        /*18bc*/ 	.word	0x00000003
        /*18c0*/ 	.word	0x00000000
        /*18c4*/ 	.short	0x010a
        /*18c6*/ 	.byte	0x3f
	.zero		1


	//----- nvinfo : EIATTR_NUM_MBARRIERS
	.align		4
.L_28:
        /*18c8*/ 	.byte	0x03, 0x38
        /*18ca*/ 	.short	0x0008


	//----- nvinfo : EIATTR_EXIT_INSTR_OFFSETS
	.align		4
        /*18cc*/ 	.byte	0x04, 0x1c
        /*18ce*/ 	.short	(.L_30 - .L_29)


	//   ....[0]....
.L_29:
        /*18d0*/ 	.word	0x000010e0


	//   ....[1]....
        /*18d4*/ 	.word	0x00006ec0


	//   ....[2]....
        /*18d8*/ 	.word	0x00006f10


	//   ....[3]....
        /*18dc*/ 	.word	0x00006f80


	//   ....[4]....
        /*18e0*/ 	.word	0x000140c0


	//   ....[5]....
        /*18e4*/ 	.word	0x00014100


	//   ....[6]....
        /*18e8*/ 	.word	0x000199f0


	//   ....[7]....
        /*18ec*/ 	.word	0x00019a20


	//   ....[8]....
        /*18f0*/ 	.word	0x00019a40


	//   ....[9]....
        /*18f4*/ 	.word	0x0001a4f0


	//   ....[10]....
        /*18f8*/ 	.word	0x0001a8c0


	//----- nvinfo : EIATTR_MAX_THREADS
	.align		4
.L_30:
        /*18fc*/ 	.byte	0x04, 0x05
        /*18fe*/ 	.short	(.L_32 - .L_31)
.L_31:
        /*1900*/ 	.word	0x00000100
        /*1904*/ 	.word	0x00000001
        /*1908*/ 	.word	0x00000001


	//----- nvinfo : EIATTR_CRS_STACK_SIZE
	.align		4
.L_32:
        /*190c*/ 	.byte	0x04, 0x1e
        /*190e*/ 	.short	(.L_34 - .L_33)
.L_33:
        /*1910*/ 	.word	0x00000000


	//----- nvinfo : EIATTR_CBANK_PARAM_SIZE
	.align		4
.L_34:
        /*1914*/ 	.byte	0x03, 0x19
        /*1916*/ 	.short	0x0470


	//----- nvinfo : EIATTR_PARAM_CBANK
	.align		4
        /*1918*/ 	.byte	0x04, 0x0a
        /*191a*/ 	.short	(.L_36 - .L_35)
	.align		4
.L_35:
        /*191c*/ 	.word	index@(.nv.constant0._ZN7cutlass13device_kernelINS_4conv6kernel13ConvUniversalINS1_16ConvProblemShapeILNS1_8OperatorE2ELi3EEENS1_10collective14CollectiveConvINS1_46MainloopSm90TmaGmmaWarpSpecializedImplicitGemmILS5_2ELi4ELi3EN4cute5tupleIJNSA_1CILi2EEENSC_ILi1EEESE_EEENS1_36KernelImplicitTmaWarpSpecializedSm90ELi1EEENSB_IJNSC_ILi256EEENSB_IJNSC_ILi128EEEEEENSB_IJNSC_ILi64EEEEEEEEENS_6half_tESO_NSA_8TiledMMAINSA_8MMA_AtomIJNSA_4SM904GMMA26MMA_64x128x16_F32F16F16_SSILNSS_5MajorE1ELSU_1ELNSS_7ScaleInE1ELSV_1EEEEEENSA_6LayoutINSB_IJSE_SE_SE_EEENSB_IJNSC_ILi0EEES10_S10_EEEEENSB_IJNSA_10UnderscoreES13_S13_EEEEENS7_6detail26Sm90ImplicitGemmTileTraitsINSA_13SM90_TMA_LOADENSA_14ComposedLayoutINSA_7SwizzleILi3ELi4ELi3EEENSA_18smem_ptr_flag_bitsILi16EEENSY_INSB_IJNSB_IJSL_NSC_ILi4EEEEEENSB_IJNSC_ILi8EEES1G_EEENSB_IJSE_S1E_EEEEEENSB_IJNSB_IJSE_NSC_ILi4096EEEEEENSB_IJSL_NSC_ILi512EEEEEENSB_IJS10_NSC_ILi16384EEEEEEEEEEEEEvEENS17_INSA_30SM90_TMA_LOAD_IM2COL_MULTICASTENS19_IS1B_S1D_NSY_INSB_IJNSB_IJSL_SD_EEES1H_S1I_EEENSB_IJS1L_S1N_NSB_IJS10_NSC_ILi8192EEEEEEEEEEEEEvEEEENS_8epilogue10collective6detail29Sm90TmaWarpSpecializedAdapterINS25_15DefaultEpilogueISO_NSB_IJlNSB_IJSE_lllEEES10_EEES2A_NS24_6thread17LinearCombinationISO_Li1EffLNS2B_9ScaleType4KindE0ELNS_15FloatRoundStyleE2ESO_EENS_4gemm15EpilogueDefaultEEEEEvvEEEEvNT_6ParamsE)
        /*1920*/ 	.short	0x0210
        /*1922*/ 	.short	0x0470


	//----- nvinfo : EIATTR_SW_WAR
	.align		4
.L_36:
        /*1924*/ 	.byte	0x04, 0x36
        /*1926*/ 	.short	(.L_38 - .L_37)
.L_37:
        /*1928*/ 	.word	0x00000008
.L_38:


//--------------------- .nv.callgraph             --------------------------
	.section	.nv.callgraph,"",@"SHT_CUDA_CALLGRAPH"
	.align	4
	.sectionentsize	8
	.align		4
        /*0000*/ 	.word	0x00000000
	.align		4
        /*0004*/ 	.word	0xffffffff
	.align		4
        /*0008*/ 	.word	0x00000000
	.align		4
        /*000c*/ 	.word	0xfffffffe
	.align		4
        /*0010*/ 	.word	0x00000000
	.align		4
        /*0014*/ 	.word	0xfffffffd
	.align		4
        /*0018*/ 	.word	0x00000000
	.align		4
        /*001c*/ 	.word	0xfffffffc


//--------------------- .nv.constant4             --------------------------
	.section	.nv.constant4,"a",@progbits
	.align	8
	.align		8
.nv.constant4:
        /*0000*/ 	.dword	_ZN39_INTERNAL_e678cefb_4_k_cu_2fefc478_39944cuda3std3__45__cpo5beginE
	.align		8
        /*0008*/ 	.dword	_ZN39_INTERNAL_e678cefb_4_k_cu_2fefc478_39944cuda3std3__45__cpo3endE
	.align		8
        /*0010*/ 	.dword	_ZN39_INTERNAL_e678cefb_4_k_cu_2fefc478_39944cuda3std3__45__cpo6cbeginE
	.align		8
        /*0018*/ 	.dword	_ZN39_INTERNAL_e678cefb_4_k_cu_2fefc478_39944cuda3std3__45__cpo4cendE
	.align		8
        /*0020*/ 	.dword	_ZN39_INTERNAL_e678cefb_4_k_cu_2fefc478_39944cuda3std3__441_GLOBAL__N__e678cefb_4_k_cu_2fefc478_39946ignoreE
	.align		8
        /*0028*/ 	.dword	_ZN39_INTERNAL_e678cefb_4_k_cu_2fefc478_39944cuda3std3__419piecewise_constructE
	.align		8
        /*0030*/ 	.dword	_ZN39_INTERNAL_e678cefb_4_k_cu_2fefc478_39944cuda3std3__48in_placeE
	.align		8
        /*0038*/ 	.dword	_ZN39_INTERNAL_e678cefb_4_k_cu_2fefc478_39944cuda3std6ranges3__45__cpo4swapE
	.align		8
        /*0040*/ 	.dword	_ZN39_INTERNAL_e678cefb_4_k_cu_2fefc478_39944cuda3std6ranges3__45__cpo9iter_moveE
	.align		8
        /*0048*/ 	.dword	_ZN39_INTERNAL_e678cefb_4_k_cu_2fefc478_39944cute7productE
	.align		8
        /*0050*/ 	.dword	_ZN39_INTERNAL_e678cefb_4_k_cu_2fefc478_39944cute1_E


//--------------------- .text._ZN7cutlass13device_kernelINS_4conv6kernel13ConvUniversalINS1_16ConvProblemShapeILNS1_8OperatorE2ELi3EEENS1_10collective14CollectiveConvINS1_46MainloopSm90TmaGmmaWarpSpecializedImplicitGemmILS5_2ELi4ELi3EN4cute5tupleIJNSA_1CILi2EEENSC_ILi1EEESE_EEENS1_36KernelImplicitTmaWarpSpecializedSm90ELi1EEENSB_IJNSC_ILi256EEENSB_IJNSC_ILi128EEEEEENSB_IJNSC_ILi64EEEEEEEEENS_6half_tESO_NSA_8TiledMMAINSA_8MMA_AtomIJNSA_4SM904GMMA26MMA_64x128x16_F32F16F16_SSILNSS_5MajorE1ELSU_1ELNSS_7ScaleInE1ELSV_1EEEEEENSA_6LayoutINSB_IJSE_SE_SE_EEENSB_IJNSC_ILi0EEES10_S10_EEEEENSB_IJNSA_10UnderscoreES13_S13_EEEEENS7_6detail26Sm90ImplicitGemmTileTraitsINSA_13SM90_TMA_LOADENSA_14ComposedLayoutINSA_7SwizzleILi3ELi4ELi3EEENSA_18smem_ptr_flag_bitsILi16EEENSY_INSB_IJNSB_IJSL_NSC_ILi4EEEEEENSB_IJNSC_ILi8EEES1G_EEENSB_IJSE_S1E_EEEEEENSB_IJNSB_IJSE_NSC_ILi4096EEEEEENSB_IJSL_NSC_ILi512EEEEEENSB_IJS10_NSC_ILi16384EEEEEEEEEEEEEvEENS17_INSA_30SM90_TMA_LOAD_IM2COL_MULTICASTENS19_IS1B_S1D_NSY_INSB_IJNSB_IJSL_SD_EEES1H_S1I_EEENSB_IJS1L_S1N_NSB_IJS10_NSC_ILi8192EEEEEEEEEEEEEvEEEENS_8epilogue10collective6detail29Sm90TmaWarpSpecializedAdapterINS25_15DefaultEpilogueISO_NSB_IJlNSB_IJSE_lllEEES10_EEES2A_NS24_6thread17LinearCombinationISO_Li1EffLNS2B_9ScaleType4KindE0ELNS_15FloatRoundStyleE2ESO_EENS_4gemm15EpilogueDefaultEEEEEvvEEEEvNT_6ParamsE --------------------------
	.section	.text._ZN7cutlass13device_kernelINS_4conv6kernel13ConvUniversalINS1_16ConvProblemShapeILNS1_8OperatorE2ELi3EEENS1_10collective14CollectiveConvINS1_46MainloopSm90TmaGmmaWarpSpecializedImplicitGemmILS5_2ELi4ELi3EN4cute5tupleIJNSA_1CILi2EEENSC_ILi1EEESE_EEENS1_36KernelImplicitTmaWarpSpecializedSm90ELi1EEENSB_IJNSC_ILi256EEENSB_IJNSC_ILi128EEEEEENSB_IJNSC_ILi64EEEEEEEEENS_6half_tESO_NSA_8TiledMMAINSA_8MMA_AtomIJNSA_4SM904GMMA26MMA_64x128x16_F32F16F16_SSILNSS_5MajorE1ELSU_1ELNSS_7ScaleInE1ELSV_1EEEEEENSA_6LayoutINSB_IJSE_SE_SE_EEENSB_IJNSC_ILi0EEES10_S10_EEEEENSB_IJNSA_10UnderscoreES13_S13_EEEEENS7_6detail26Sm90ImplicitGemmTileTraitsINSA_13SM90_TMA_LOADENSA_14ComposedLayoutINSA_7SwizzleILi3ELi4ELi3EEENSA_18smem_ptr_flag_bitsILi16EEENSY_INSB_IJNSB_IJSL_NSC_ILi4EEEEEENSB_IJNSC_ILi8EEES1G_EEENSB_IJSE_S1E_EEEEEENSB_IJNSB_IJSE_NSC_ILi4096EEEEEENSB_IJSL_NSC_ILi512EEEEEENSB_IJS10_NSC_ILi16384EEEEEEEEEEEEEvEENS17_INSA_30SM90_TMA_LOAD_IM2COL_MULTICASTENS19_IS1B_S1D_NSY_INSB_IJNSB_IJSL_SD_EEES1H_S1I_EEENSB_IJS1L_S1N_NSB_IJS10_NSC_ILi8192EEEEEEEEEEEEEvEEEENS_8epilogue10collective6detail29Sm90TmaWarpSpecializedAdapterINS25_15DefaultEpilogueISO_NSB_IJlNSB_IJSE_lllEEES10_EEES2A_NS24_6thread17LinearCombinationISO_Li1EffLNS2B_9ScaleType4KindE0ELNS_15FloatRoundStyleE2ESO_EENS_4gemm15EpilogueDefaultEEEEEvvEEEEvNT_6ParamsE,"ax",@progbits
	.align	128
.text._ZN7cutlass13device_kernelINS_4conv6kernel13ConvUniversalINS1_16ConvProblemShapeILNS1_8OperatorE2ELi3EEENS1_10collective14CollectiveConvINS1_46MainloopSm90TmaGmmaWarpSpecializedImplicitGemmILS5_2ELi4ELi3EN4cute5tupleIJNSA_1CILi2EEENSC_ILi1EEESE_EEENS1_36KernelImplicitTmaWarpSpecializedSm90ELi1EEENSB_IJNSC_ILi256EEENSB_IJNSC_ILi128EEEEEENSB_IJNSC_ILi64EEEEEEEEENS_6half_tESO_NSA_8TiledMMAINSA_8MMA_AtomIJNSA_4SM904GMMA26MMA_64x128x16_F32F16F16_SSILNSS_5MajorE1ELSU_1ELNSS_7ScaleInE1ELSV_1EEEEEENSA_6LayoutINSB_IJSE_SE_SE_EEENSB_IJNSC_ILi0EEES10_S10_EEEEENSB_IJNSA_10UnderscoreES13_S13_EEEEENS7_6detail26Sm90ImplicitGemmTileTraitsINSA_13SM90_TMA_LOADENSA_14ComposedLayoutINSA_7SwizzleILi3ELi4ELi3EEENSA_18smem_ptr_flag_bitsILi16EEENSY_INSB_IJNSB_IJSL_NSC_ILi4EEEEEENSB_IJNSC_ILi8EEES1G_EEENSB_IJSE_S1E_EEEEEENSB_IJNSB_IJSE_NSC_ILi4096EEEEEENSB_IJSL_NSC_ILi512EEEEEENSB_IJS10_NSC_ILi16384EEEEEEEEEEEEEvEENS17_INSA_30SM90_TMA_LOAD_IM2COL_MULTICASTENS19_IS1B_S1D_NSY_INSB_IJNSB_IJSL_SD_EEES1H_S1I_EEENSB_IJS1L_S1N_NSB_IJS10_NSC_ILi8192EEEEEEEEEEEEEvEEEENS_8epilogue10collective6detail29Sm90TmaWarpSpecializedAdapterINS25_15DefaultEpilogueISO_NSB_IJlNSB_IJSE_lllEEES10_EEES2A_NS24_6thread17LinearCombinationISO_Li1EffLNS2B_9ScaleType4KindE0ELNS_15FloatRoundStyleE2ESO_EENS_4gemm15EpilogueDefaultEEEEEvvEEEEvNT_6ParamsE:
        .type           _ZN7cutlass13device_kernelINS_4conv6kernel13ConvUniversalINS1_16ConvProblemShapeILNS1_8OperatorE2ELi3EEENS1_10collective14CollectiveConvINS1_46MainloopSm90TmaGmmaWarpSpecializedImplicitGemmILS5_2ELi4ELi3EN4cute5tupleIJNSA_1CILi2EEENSC_ILi1EEESE_EEENS1_36KernelImplicitTmaWarpSpecializedSm90ELi1EEENSB_IJNSC_ILi256EEENSB_IJNSC_ILi128EEEEEENSB_IJNSC_ILi64EEEEEEEEENS_6half_tESO_NSA_8TiledMMAINSA_8MMA_AtomIJNSA_4SM904GMMA26MMA_64x128x16_F32F16F16_SSILNSS_5MajorE1ELSU_1ELNSS_7ScaleInE1ELSV_1EEEEEENSA_6LayoutINSB_IJSE_SE_SE_EEENSB_IJNSC_ILi0EEES10_S10_EEEEENSB_IJNSA_10UnderscoreES13_S13_EEEEENS7_6detail26Sm90ImplicitGemmTileTraitsINSA_13SM90_TMA_LOADENSA_14ComposedLayoutINSA_7SwizzleILi3ELi4ELi3EEENSA_18smem_ptr_flag_bitsILi16EEENSY_INSB_IJNSB_IJSL_NSC_ILi4EEEEEENSB_IJNSC_ILi8EEES1G_EEENSB_IJSE_S1E_EEEEEENSB_IJNSB_IJSE_NSC_ILi4096EEEEEENSB_IJSL_NSC_ILi512EEEEEENSB_IJS10_NSC_ILi16384EEEEEEEEEEEEEvEENS17_INSA_30SM90_TMA_LOAD_IM2COL_MULTICASTENS19_IS1B_S1D_NSY_INSB_IJNSB_IJSL_SD_EEES1H_S1I_EEENSB_IJS1L_S1N_NSB_IJS10_NSC_ILi8192EEEEEEEEEEEEEvEEEENS_8epilogue10collective6detail29Sm90TmaWarpSpecializedAdapterINS25_15DefaultEpilogueISO_NSB_IJlNSB_IJSE_lllEEES10_EEES2A_NS24_6thread17LinearCombinationISO_Li1EffLNS2B_9ScaleType4KindE0ELNS_15FloatRoundStyleE2ESO_EENS_4gemm15EpilogueDefaultEEEEEvvEEEEvNT_6ParamsE,@function
        .size           _ZN7cutlass13device_kernelINS_4conv6kernel13ConvUniversalINS1_16ConvProblemShapeILNS1_8OperatorE2ELi3EEENS1_10collective14CollectiveConvINS1_46MainloopSm90TmaGmmaWarpSpecializedImplicitGemmILS5_2ELi4ELi3EN4cute5tupleIJNSA_1CILi2EEENSC_ILi1EEESE_EEENS1_36KernelImplicitTmaWarpSpecializedSm90ELi1EEENSB_IJNSC_ILi256EEENSB_IJNSC_ILi128EEEEEENSB_IJNSC_ILi64EEEEEEEEENS_6half_tESO_NSA_8TiledMMAINSA_8MMA_AtomIJNSA_4SM904GMMA26MMA_64x128x16_F32F16F16_SSILNSS_5MajorE1ELSU_1ELNSS_7ScaleInE1ELSV_1EEEEEENSA_6LayoutINSB_IJSE_SE_SE_EEENSB_IJNSC_ILi0EEES10_S10_EEEEENSB_IJNSA_10UnderscoreES13_S13_EEEEENS7_6detail26Sm90ImplicitGemmTileTraitsINSA_13SM90_TMA_LOADENSA_14ComposedLayoutINSA_7SwizzleILi3ELi4ELi3EEENSA_18smem_ptr_flag_bitsILi16EEENSY_INSB_IJNSB_IJSL_NSC_ILi4EEEEEENSB_IJNSC_ILi8EEES1G_EEENSB_IJSE_S1E_EEEEEENSB_IJNSB_IJSE_NSC_ILi4096EEEEEENSB_IJSL_NSC_ILi512EEEEEENSB_IJS10_NSC_ILi16384EEEEEEEEEEEEEvEENS17_INSA_30SM90_TMA_LOAD_IM2COL_MULTICASTENS19_IS1B_S1D_NSY_INSB_IJNSB_IJSL_SD_EEES1H_S1I_EEENSB_IJS1L_S1N_NSB_IJS10_NSC_ILi8192EEEEEEEEEEEEEvEEEENS_8epilogue10collective6detail29Sm90TmaWarpSpecializedAdapterINS25_15DefaultEpilogueISO_NSB_IJlNSB_IJSE_lllEEES10_EEES2A_NS24_6thread17LinearCombinationISO_Li1EffLNS2B_9ScaleType4KindE0ELNS_15FloatRoundStyleE2ESO_EENS_4gemm15EpilogueDefaultEEEEEvvEEEEvNT_6ParamsE,(.L_x_541 - _ZN7cutlass13device_kernelINS_4conv6kernel13ConvUniversalINS1_16ConvProblemShapeILNS1_8OperatorE2ELi3EEENS1_10collective14CollectiveConvINS1_46MainloopSm90TmaGmmaWarpSpecializedImplicitGemmILS5_2ELi4ELi3EN4cute5tupleIJNSA_1CILi2EEENSC_ILi1EEESE_EEENS1_36KernelImplicitTmaWarpSpecializedSm90ELi1EEENSB_IJNSC_ILi256EEENSB_IJNSC_ILi128EEEEEENSB_IJNSC_ILi64EEEEEEEEENS_6half_tESO_NSA_8TiledMMAINSA_8MMA_AtomIJNSA_4SM904GMMA26MMA_64x128x16_F32F16F16_SSILNSS_5MajorE1ELSU_1ELNSS_7ScaleInE1ELSV_1EEEEEENSA_6LayoutINSB_IJSE_SE_SE_EEENSB_IJNSC_ILi0EEES10_S10_EEEEENSB_IJNSA_10UnderscoreES13_S13_EEEEENS7_6detail26Sm90ImplicitGemmTileTraitsINSA_13SM90_TMA_LOADENSA_14ComposedLayoutINSA_7SwizzleILi3ELi4ELi3EEENSA_18smem_ptr_flag_bitsILi16EEENSY_INSB_IJNSB_IJSL_NSC_ILi4EEEEEENSB_IJNSC_ILi8EEES1G_EEENSB_IJSE_S1E_EEEEEENSB_IJNSB_IJSE_NSC_ILi4096EEEEEENSB_IJSL_NSC_ILi512EEEEEENSB_IJS10_NSC_ILi16384EEEEEEEEEEEEEvEENS17_INSA_30SM90_TMA_LOAD_IM2COL_MULTICASTENS19_IS1B_S1D_NSY_INSB_IJNSB_IJSL_SD_EEES1H_S1I_EEENSB_IJS1L_S1N_NSB_IJS10_NSC_ILi8192EEEEEEEEEEEEEvEEEENS_8epilogue10collective6detail29Sm90TmaWarpSpecializedAdapterINS25_15DefaultEpilogueISO_NSB_IJlNSB_IJSE_lllEEES10_EEES2A_NS24_6thread17LinearCombinationISO_Li1EffLNS2B_9ScaleType4KindE0ELNS_15FloatRoundStyleE2ESO_EENS_4gemm15EpilogueDefaultEEEEEvvEEEEvNT_6ParamsE)
        .other          _ZN7cutlass13device_kernelINS_4conv6kernel13ConvUniversalINS1_16ConvProblemShapeILNS1_8OperatorE2ELi3EEENS1_10collective14CollectiveConvINS1_46MainloopSm90TmaGmmaWarpSpecializedImplicitGemmILS5_2ELi4ELi3EN4cute5tupleIJNSA_1CILi2EEENSC_ILi1EEESE_EEENS1_36KernelImplicitTmaWarpSpecializedSm90ELi1EEENSB_IJNSC_ILi256EEENSB_IJNSC_ILi128EEEEEENSB_IJNSC_ILi64EEEEEEEEENS_6half_tESO_NSA_8TiledMMAINSA_8MMA_AtomIJNSA_4SM904GMMA26MMA_64x128x16_F32F16F16_SSILNSS_5MajorE1ELSU_1ELNSS_7ScaleInE1ELSV_1EEEEEENSA_6LayoutINSB_IJSE_SE_SE_EEENSB_IJNSC_ILi0EEES10_S10_EEEEENSB_IJNSA_10UnderscoreES13_S13_EEEEENS7_6detail26Sm90ImplicitGemmTileTraitsINSA_13SM90_TMA_LOADENSA_14ComposedLayoutINSA_7SwizzleILi3ELi4ELi3EEENSA_18smem_ptr_flag_bitsILi16EEENSY_INSB_IJNSB_IJSL_NSC_ILi4EEEEEENSB_IJNSC_ILi8EEES1G_EEENSB_IJSE_S1E_EEEEEENSB_IJNSB_IJSE_NSC_ILi4096EEEEEENSB_IJSL_NSC_ILi512EEEEEENSB_IJS10_NSC_ILi16384EEEEEEEEEEEEEvEENS17_INSA_30SM90_TMA_LOAD_IM2COL_MULTICASTENS19_IS1B_S1D_NSY_INSB_IJNSB_IJSL_SD_EEES1H_S1I_EEENSB_IJS1L_S1N_NSB_IJS10_NSC_ILi8192EEEEEEEEEEEEEvEEEENS_8epilogue10collective6detail29Sm90TmaWarpSpecializedAdapterINS25_15DefaultEpilogueISO_NSB_IJlNSB_IJSE_lllEEES10_EEES2A_NS24_6thread17LinearCombinationISO_Li1EffLNS2B_9ScaleType4KindE0ELNS_15FloatRoundStyleE2ESO_EENS_4gemm15EpilogueDefaultEEEEEvvEEEEvNT_6ParamsE,@"STO_CUDA_ENTRY STV_DEFAULT"
_ZN7cutlass13device_kernelINS_4conv6kernel13ConvUniversalINS1_16ConvProblemShapeILNS1_8OperatorE2ELi3EEENS1_10collective14CollectiveConvINS1_46MainloopSm90TmaGmmaWarpSpecializedImplicitGemmILS5_2ELi4ELi3EN4cute5tupleIJNSA_1CILi2EEENSC_ILi1EEESE_EEENS1_36KernelImplicitTmaWarpSpecializedSm90ELi1EEENSB_IJNSC_ILi256EEENSB_IJNSC_ILi128EEEEEENSB_IJNSC_ILi64EEEEEEEEENS_6half_tESO_NSA_8TiledMMAINSA_8MMA_AtomIJNSA_4SM904GMMA26MMA_64x128x16_F32F16F16_SSILNSS_5MajorE1ELSU_1ELNSS_7ScaleInE1ELSV_1EEEEEENSA_6LayoutINSB_IJSE_SE_SE_EEENSB_IJNSC_ILi0EEES10_S10_EEEEENSB_IJNSA_10UnderscoreES13_S13_EEEEENS7_6detail26Sm90ImplicitGemmTileTraitsINSA_13SM90_TMA_LOADENSA_14ComposedLayoutINSA_7SwizzleILi3ELi4ELi3EEENSA_18smem_ptr_flag_bitsILi16EEENSY_INSB_IJNSB_IJSL_NSC_ILi4EEEEEENSB_IJNSC_ILi8EEES1G_EEENSB_IJSE_S1E_EEEEEENSB_IJNSB_IJSE_NSC_ILi4096EEEEEENSB_IJSL_NSC_ILi512EEEEEENSB_IJS10_NSC_ILi16384EEEEEEEEEEEEEvEENS17_INSA_30SM90_TMA_LOAD_IM2COL_MULTICASTENS19_IS1B_S1D_NSY_INSB_IJNSB_IJSL_SD_EEES1H_S1I_EEENSB_IJS1L_S1N_NSB_IJS10_NSC_ILi8192EEEEEEEEEEEEEvEEEENS_8epilogue10collective6detail29Sm90TmaWarpSpecializedAdapterINS25_15DefaultEpilogueISO_NSB_IJlNSB_IJSE_lllEEES10_EEES2A_NS24_6thread17LinearCombinationISO_Li1EffLNS2B_9ScaleType4KindE0ELNS_15FloatRoundStyleE2ESO_EENS_4gemm15EpilogueDefaultEEEEEvvEEEEvNT_6ParamsE:
[----:B------:R-:W0:Y:S01]  /*0000*/  LDC R1, c[0x0][0x28] ;  /* 0x00000a00ff017b82 */ /* 0x000e220000000800 */
[----:B------:R-:W1:Y:S01]  /*0010*/  S2R R6, SR_TID.X ;  /* 0x0000000000067919 */ /* 0x000e620000002100 */
[----:B------:R-:W-:Y:S01]  /*0020*/  ELECT P0, URZ, PT ;  /* 0x00000000003f782f */ /* 0x000fe20003800000 */
[----:B------:R-:W-:Y:S01]  /*0030*/  BSSY B0, `(.L_x_0) ;  /* 0x0000015000007945 */ /* 0x000fe20003800000 */
[----:B0-----:R-:W-:Y:S01]  /*0040*/  VIADD R1, R1, 0xfffffc10 ;  /* 0xfffffc1001017836 */ /* 0x001fe20000000000 */
[----:B-1----:R-:W-:-:S05]  /*0050*/  SHF.R.U32.HI R0, RZ, 0x5, R6 ;  /* 0x00000005ff007819 */ /* 0x002fca0000011606 */
[----:B------:R-:W0:Y:S02]  /*0060*/  SHFL.IDX PT, R2, R0, RZ, 0x1f ;  /* 0x00001fff00027589 */ /* 0x000e2400000e0000 */
[----:B0-----:R-:W-:Y:S02]  /*0070*/  R2UR UR9, R2 ;  /* 0x00000000020972ca */ /* 0x001fe400000e0000 */
[----:B------:R-:W-:-:S06]  /*0080*/  SHF.R.U32.HI R2, RZ, 0x7, R6 ;  /* 0x00000007ff027819 */ /* 0x000fcc0000011606 */
[----:B------:R-:W0:Y:S05]  /*0090*/  SHFL.IDX PT, R2, R2, RZ, 0x1f ;  /* 0x00001fff02027589 */ /* 0x000e2a00000e0000 */
[----:B------:R-:W-:Y:S02]  /*00a0*/  USHF.R.S32.HI UR4, URZ, 0x1f, UR9 ;  /* 0x0000001f3f047899 */ /* 0x000fe40008011409 */
[----:B------:R-:W-:Y:S02]  /*00b0*/  ISETP.NE.OR P0, PT, RZ, UR9, !P0 ;  /* 0x00000009ff007c0c */ /* 0x000fe4000c705670 */
[----:B------:R-:W-:-:S04]  /*00c0*/  ULEA.HI UR4, UR4, UR9, URZ, 0x2 ;  /* 0x0000000904047291 */ /* 0x000fc8000f8f103f */
[----:B------:R-:W-:-:S04]  /*00d0*/  ULOP3.LUT UR4, UR4, 0xfffffffc, URZ, 0xc0, !UPT ;  /* 0xfffffffc04047892 */ /* 0x000fc8000f8ec03f */
[----:B------:R-:W-:-:S03]  /*00e0*/  UIADD3 UR9, UR9, -UR4, URZ ;  /* 0x8000000409097290 */ /* 0x000fc6000fffe03f */
[----:B------:R-:W-:Y:S09]  /*00f0*/  @P0 BRA `(.L_x_1) ;  /* 0x0000000000200947 */ /* 0x000ff20003800000 */
[----:B------:R-:W-:Y:S02]  /*0100*/  ULDC.64 UR4, c[0x0][0x198] ;  /* 0x0000660000047ab9 */ /* 0x000fe40000000a00 */
[----:B------:R-:W-:Y:S02]  /*0110*/  UIADD3 UR6, UP0, UR4, 0xf0, URZ ;  /* 0x000000f004067890 */ /* 0x000fe4000ff1e03f */
[----:B------:R-:W-:Y:S02]  /*0120*/  UIADD3 UR4, UP1, UR4, 0x1f0, URZ ;  /* 0x000001f004047890 */ /* 0x000fe4000ff3e03f */
[----:B------:R-:W-:Y:S02]  /*0130*/  UIADD3.X UR7, URZ, UR5, URZ, UP0, !UPT ;  /* 0x000000053f077290 */ /* 0x000fe400087fe43f */
[----:B------:R-:W-:-:S07]  /*0140*/  UIADD3.X UR5, URZ, UR5, URZ, UP1, !UPT ;  /* 0x000000053f057290 */ /* 0x000fce0008ffe43f */
[----:B------:R1:W-:Y:S02]  /*0150*/  UTMACCTL.PF [UR6] ;  /* 0x00000000060079b9 */ /* 0x0003e40008040000 */
[----:B------:R1:W-:Y:S02]  /*0160*/  UTMACCTL.PF [UR4] ;  /* 0x00000000040079b9 */ /* 0x0003e40008040000 */
[----:B-1----:R-:W-:Y:S01]  /*0170*/  NOP ;  /* 0x0000000000007918 */ /* 0x002fe20000000000 */
.L_x_1:
[----:B------:R-:W-:Y:S05]  /*0180*/  BSYNC B0 ;  /* 0x0000000000007941 */ /* 0x000fea0003800000 */
.L_x_0:
[----:B------:R-:W1:Y:S01]  /*0190*/  SHFL.IDX PT, R0, R0, RZ, 0x1f ;  /* 0x00001fff00007589 */ /* 0x000e6200000e0000 */
[----:B0-----:R-:W-:Y:S02]  /*01a0*/  R2UR UR12, R2 ;  /* 0x00000000020c72ca */ /* 0x001fe400000e0000 */
[----:B------:R-:W-:Y:S01]  /*01b0*/  SHF.R.S32.HI R3, RZ, 0x1f, R6 ;  /* 0x0000001fff037819 */ /* 0x000fe20000011406 */
[----:B------:R-:W0:Y:S03]  /*01c0*/  S2R R7, SR_CTAID.X ;  /* 0x0000000000077919 */ /* 0x000e260000002500 */
[----:B------:R-:W-:-:S04]  /*01d0*/  LEA.HI R3, R3, R6, RZ, 0x7 ;  /* 0x0000000603037211 */ /* 0x000fc800078f38ff */
[----:B------:R-:W-:-:S03]  /*01e0*/  LOP3.LUT R3, R3, 0xffffff80, RZ, 0xc0, !PT ;  /* 0xffffff8003037812 */ /* 0x000fc600078ec0ff */
[----:B------:R-:W-:Y:S02]  /*01f0*/  ULOP3.LUT UP0, URZ, UR12, UR9, URZ, 0xfc, !UPT ;  /* 0x000000090c3f7292 */ /* 0x000fe4000f80fc3f */
[----:B------:R-:W-:Y:S01]  /*0200*/  UISETP.NE.AND UP1, UPT, UR12, 0x1, UPT ;  /* 0x000000010c00788c */ /* 0x000fe2000bf25270 */
[----:B------:R-:W-:Y:S01]  /*0210*/  IMAD.IADD R9, R6, 0x1, -R3 ;  /* 0x0000000106097824 */ /* 0x000fe200078e0a03 */
[----:B------:R-:W-:-:S04]  /*0220*/  USEL UR6, URZ, 0x1, UP0 ;  /* 0x000000013f067887 */ /* 0x000fc80008000000 */
[----:B------:R-:W-:Y:S01]  /*0230*/  USEL UR6, UR6, 0x2, UP1 ;  /* 0x0000000206067887 */ /* 0x000fe20008800000 */
[----:B-1----:R-:W-:-:S13]  /*0240*/  ISETP.NE.AND P0, PT, R0, RZ, PT ;  /* 0x000000ff0000720c */ /* 0x002fda0003f05270 */
[----:B0-----:R-:W-:Y:S05]  /*0250*/  @P0 BRA `(.L_x_2) ;  /* 0x0000000000580947 */ /* 0x001fea0003800000 */
[----:B------:R-:W0:Y:S01]  /*0260*/  S2UR UR7, SR_CgaCtaId ;  /* 0x00000000000779c3 */ /* 0x000e220000008800 */
[----:B------:R-:W-:Y:S01]  /*0270*/  UMOV UR4, 0x400 ;  /* 0x0000040000047882 */ /* 0x000fe20000000000 */
[----:B------:R-:W-:Y:S01]  /*0280*/  UMOV UR5, 0x1 ;  /* 0x0000000100057882 */ /* 0x000fe20000000000 */
[----:B------:R-:W-:Y:S01]  /*0290*/  UMOV UR10, 0x2 ;  /* 0x00000002000a7882 */ /* 0x000fe20000000000 */
[----:B------:R-:W-:Y:S01]  /*02a0*/  ELECT P0, URZ, PT ;  /* 0x00000000003f782f */ /* 0x000fe20003800000 */
[----:B------:R-:W-:-:S04]  /*02b0*/  UIADD3 UR10, -UR10, 0x100000, URZ ;  /* 0x001000000a0a7890 */ /* 0x000fc8000fffe13f */
[----:B------:R-:W-:Y:S02]  /*02c0*/  USHF.L.U32 UR11, UR10, 0xb, URZ ;  /* 0x0000000b0a0b7899 */ /* 0x000fe4000800063f */
[----:B------:R-:W-:Y:S02]  /*02d0*/  USHF.L.U32 UR10, UR10, 0x1, URZ ;  /* 0x000000010a0a7899 */ /* 0x000fe4000800063f */
[----:B0-----:R-:W-:Y:S02]  /*02e0*/  ULEA UR7, UR7, UR4, 0x18 ;  /* 0x0000000407077291 */ /* 0x001fe4000f8ec03f */
[----:B------:R-:W-:-:S04]  /*02f0*/  UIADD3 UR4, -UR5, 0x100000, URZ ;  /* 0x0010000005047890 */ /* 0x000fc8000fffe13f */
[----:B------:R-:W-:Y:S02]  /*0300*/  USHF.L.U32 UR5, UR4, 0xb, URZ ;  /* 0x0000000b04057899 */ /* 0x000fe4000800063f */
[----:B------:R-:W-:Y:S01]  /*0310*/  USHF.L.U32 UR4, UR4, 0x1, URZ ;  /* 0x0000000104047899 */ /* 0x000fe2000800063f */
[----:B------:R-:W0:Y:S11]  /*0320*/  FENCE.VIEW.ASYNC.S ;  /* 0x00000000000073c6 */ /* 0x000e360000000000 */
[----:B0-----:R0:W1:Y:S01]  /*0330*/  SYNCS.EXCH.64 URZ, [UR7+0x30000], UR4 ;  /* 0x03000004073f75b2 */ /* 0x0010620008000100 */
[----:B------:R0:W2:Y:S01]  /*0340*/  SYNCS.EXCH.64 URZ, [UR7+0x30020], UR10 ;  /* 0x0300200a073f75b2 */ /* 0x0000a20008000100 */
[----:B------:R0:W3:Y:S01]  /*0350*/  SYNCS.EXCH.64 URZ, [UR7+0x30008], UR4 ;  /* 0x03000804073f75b2 */ /* 0x0000e20008000100 */
[----:B------:R0:W4:Y:S01]  /*0360*/  SYNCS.EXCH.64 URZ, [UR7+0x30028], UR10 ;  /* 0x0300280a073f75b2 */ /* 0x0001220008000100 */
[----:B------:R0:W0:Y:S01]  /*0370*/  SYNCS.EXCH.64 URZ, [UR7+0x30010], UR4 ;  /* 0x03001004073f75b2 */ /* 0x0000220008000100 */
[----:B------:R0:W0:Y:S01]  /*0380*/  SYNCS.EXCH.64 URZ, [UR7+0x30030], UR10 ;  /* 0x0300300a073f75b2 */ /* 0x0000220008000100 */
[----:B------:R0:W0:Y:S01]  /*0390*/  SYNCS.EXCH.64 URZ, [UR7+0x30018], UR4 ;  /* 0x03001804073f75b2 */ /* 0x0000220008000100 */
[----:B------:R0:W0:Y:S01]  /*03a0*/  SYNCS.EXCH.64 URZ, [UR7+0x30038], UR10 ;  /* 0x0300380a073f75b2 */ /* 0x0000220008000100 */
[----:B------:R-:W-:Y:S01]  /*03b0*/  NOP ;  /* 0x0000000000007918 */ /* 0x000fe20000000000 */
.L_x_2:
[----:B------:R-:W5:Y:S01]  /*03c0*/  S2UR UR15, SR_CTAID.Y ;  /* 0x00000000000f79c3 */ /* 0x000f620000002600 */
[----:B------:R-:W-:Y:S01]  /*03d0*/  SHF.R.S32.HI R2, RZ, 0x1f, R9 ;  /* 0x0000001fff027819 */ /* 0x000fe20000011409 */
[----:B0-----:R-:W-:Y:S01]  /*03e0*/  ULDC UR4, c[0x0][0x150] ;  /* 0x0000540000047ab9 */ /* 0x001fe20000000800 */
[----:B------:R-:W-:Y:S01]  /*03f0*/  I2FP.F32.U32 R4, R7 ;  /* 0x0000000700047245 */ /* 0x000fe20000201000 */
[----:B------:R-:W-:Y:S01]  /*0400*/  NOP ;  /* 0x0000000000007918 */ /* 0x000fe20000000000 */
[----:B------:R-:W-:Y:S01]  /*0410*/  LEA.HI R2, R2, R9, RZ, 0x3 ;  /* 0x0000000902027211 */ /* 0x000fe200078f18ff */
[----:B------:R-:W-:Y:S01]  /*0420*/  NOP ;  /* 0x0000000000007918 */ /* 0x000fe20000000000 */
[----:B------:R-:W-:Y:S01]  /*0430*/  SHF.R.S32.HI R5, RZ, 0x1f, R0 ;  /* 0x0000001fff057819 */ /* 0x000fe20000011400 */
[----:B------:R-:W-:Y:S01]  /*0440*/  FMUL R4, R4, UR4 ;  /* 0x0000000404047c20 */ /* 0x000fe20008400000 */
[--C-:B------:R-:W-:Y:S01]  /*0450*/  SHF.R.S32.HI R3, RZ, 0x3, R2.reuse ;  /* 0x00000003ff037819 */ /* 0x100fe20000011402 */
[----:B------:R-:W-:Y:S01]  /*0460*/  ULDC UR4, c[0x0][0x154] ;  /* 0x0000550000047ab9 */ /* 0x000fe20000000800 */
[----:B------:R-:W-:-:S02]  /*0470*/  SHF.R.S32.HI R2, RZ, 0x1f, R2 ;  /* 0x0000001fff027819 */ /* 0x000fc40000011402 */
[----:B------:R-:W-:Y:S01]  /*0480*/  LEA.HI R5, R5, R0, RZ, 0x2 ;  /* 0x0000000005057211 */ /* 0x000fe200078f10ff */
[----:B------:R-:W0:Y:S01]  /*0490*/  F2I.U32.TRUNC.NTZ R4, R4 ;  /* 0x0000000400047305 */ /* 0x000e22000020f000 */
[----:B------:R-:W-:Y:S02]  /*04a0*/  LEA.HI R2, R2, R3, RZ, 0x2 ;  /* 0x0000000302027211 */ /* 0x000fe400078f10ff */
[----:B------:R-:W-:Y:S02]  /*04b0*/  LOP3.LUT R5, R5, 0x3ffffffc, RZ, 0xc0, !PT ;  /* 0x3ffffffc05057812 */ /* 0x000fe400078ec0ff */
[----:B------:R-:W-:Y:S02]  /*04c0*/  LOP3.LUT R2, R2, 0xfffffffc, RZ, 0xc0, !PT ;  /* 0xfffffffc02027812 */ /* 0x000fe400078ec0ff */
[----:B------:R-:W-:Y:S01]  /*04d0*/  LOP3.LUT P0, RZ, R9, 0x7, RZ, 0xc0, !PT ;  /* 0x0000000709ff7812 */ /* 0x000fe2000780c0ff */
[----:B------:R-:W-:Y:S01]  /*04e0*/  IMAD.IADD R5, R0, 0x1, -R5 ;  /* 0x0000000100057824 */ /* 0x000fe200078e0a05 */
[----:B-----5:R-:W-:Y:S01]  /*04f0*/  I2FP.F32.U32 R8, UR15 ;  /* 0x0000000f00087c45 */ /* 0x020fe20008201000 */
[----:B------:R-:W-:-:S04]  /*0500*/  IMAD.IADD R2, R3, 0x1, -R2 ;  /* 0x0000000103027824 */ /* 0x000fc800078e0a02 */
[----:B------:R-:W-:Y:S01]  /*0510*/  FMUL R8, R8, UR4 ;  /* 0x0000000408087c20 */ /* 0x000fe20008400000 */
[----:B------:R-:W-:Y:S01]  /*0520*/  IMAD R5, R5, 0x4, R2 ;  /* 0x0000000405057824 */ /* 0x000fe200078e0202 */
[----:B------:R-:W-:Y:S01]  /*0530*/  ULDC UR4, c[0x0][0x144] ;  /* 0x0000510000047ab9 */ /* 0x000fe20000000800 */
[----:B0-----:R-:W-:Y:S02]  /*0540*/  IMAD.MOV R2, RZ, RZ, -R4 ;  /* 0x000000ffff027224 */ /* 0x001fe400078e0a04 */
[----:B------:R-:W-:Y:S01]  /*0550*/  IMAD.MOV.U32 R4, RZ, RZ, 0x1 ;  /* 0x00000001ff047424 */ /* 0x000fe200078e00ff */
[----:B------:R-:W0:Y:S01]  /*0560*/  F2I.U32.TRUNC.NTZ R8, R8 ;  /* 0x0000000800087305 */ /* 0x000e22000020f000 */
[----:B------:R-:W-:Y:S01]  /*0570*/  LEA.HI R0, R5, R5, RZ, 0x1 ;  /* 0x0000000505007211 */ /* 0x000fe200078f08ff */
[----:B------:R-:W-:Y:S02]  /*0580*/  IMAD R3, R2, UR4, R7 ;  /* 0x0000000402037c24 */ /* 0x000fe4000f8e0207 */
[----:B------:R-:W5:Y:S01]  /*0590*/  LDC R2, c[0x0][0x140] ;  /* 0x00005000ff027b82 */ /* 0x000f620000000800 */
[----:B------:R-:W-:-:S05]  /*05a0*/  LOP3.LUT R0, R0, 0xfffffffe, RZ, 0xc0, !PT ;  /* 0xfffffffe00007812 */ /* 0x000fca00078ec0ff */
[----:B------:R-:W-:Y:S01]  /*05b0*/  IMAD.IADD R0, R5, 0x1, -R0 ;  /* 0x0000000105007824 */ /* 0x000fe200078e0a00 */
[----:B0-----:R-:W-:-:S04]  /*05c0*/  R2UR UR4, R8 ;  /* 0x00000000080472ca */ /* 0x001fc800000e0000 */
[----:B------:R-:W-:Y:S01]  /*05d0*/  ISETP.NE.AND P2, PT, R0, R3, PT ;  /* 0x000000030000720c */ /* 0x000fe20003f45270 */
[----:B------:R-:W-:-:S05]  /*05e0*/  IMAD.SHL.U32 R0, R5, 0x4, RZ ;  /* 0x0000000405007824 */ /* 0x000fca00078e00ff */
[----:B------:R-:W-:-:S04]  /*05f0*/  LOP3.LUT R5, R5, 0xc, R0, 0x78, !PT ;  /* 0x0000000c05057812 */ /* 0x000fc800078e7800 */
[C---:B------:R-:W-:Y:S01]  /*0600*/  ISETP.LT.U32.AND P0, PT, R5.reuse, 0x2, !P0 ;  /* 0x000000020500780c */ /* 0x040fe20004701070 */
[----:B------:R-:W-:Y:S01]  /*0610*/  UIADD3 UR5, -UR4, URZ, URZ ;  /* 0x0000003f04057290 */ /* 0x000fe2000fffe13f */
[----:B-----5:R-:W-:Y:S02]  /*0620*/  ISETP.EQ.U32.AND P1, PT, R2, 0x1, PT ;  /* 0x000000010200780c */ /* 0x020fe40003f22070 */
[----:B------:R-:W-:Y:S01]  /*0630*/  ULDC UR4, c[0x0][0x148] ;  /* 0x0000520000047ab9 */ /* 0x000fe20000000800 */
[----:B------:R-:W-:Y:S01]  /*0640*/  @P2 LEA.HI R0, R5, R5, RZ, 0x1 ;  /* 0x0000000505002211 */ /* 0x000fe200078f08ff */
[----:B------:R-:W-:Y:S01]  /*0650*/  UIMAD UR4, UR4, UR5, UR15 ;  /* 0x00000005040472a4 */ /* 0x000fe2000f8e020f */
[----:B------:R-:W-:Y:S02]  /*0660*/  SEL R3, RZ, 0x1, !P0 ;  /* 0x00000001ff037807 */ /* 0x000fe40004000000 */
[----:B------:R-:W-:-:S04]  /*0670*/  @P2 SHF.R.S32.HI R0, RZ, 0x1, R0 ;  /* 0x00000001ff002819 */ /* 0x000fc80000011400 */
[----:B------:R-:W-:-:S04]  /*0680*/  @P2 ISETP.NE.AND P3, PT, R0, UR4, PT ;  /* 0x0000000400002c0c */ /* 0x000fc8000bf65270 */
[----:B------:R-:W-:-:S04]  /*0690*/  @P2 SEL R4, RZ, 0x1, P3 ;  /* 0x00000001ff042807 */ /* 0x000fc80001800000 */
[----:B------:R-:W-:Y:S01]  /*06a0*/  LOP3.LUT R4, R4, R3, RZ, 0xc0, !PT ;  /* 0x0000000304047212 */ /* 0x000fe200078ec0ff */
[----:B------:R-:W-:Y:S06]  /*06b0*/  @!P1 BRA `(.L_x_3) ;  /* 0x0000000000089947 */ /* 0x000fec0003800000 */
[----:B-1234-:R-:W-:Y:S01]  /*06c0*/  UCGABAR_ARV ;  /* 0x00000000000079c7 */ /* 0x01efe20008000000 */
[----:B------:R-:W-:Y:S05]  /*06d0*/  BRA `(.L_x_4) ;  /* 0x0000000000047947 */ /* 0x000fea0003800000 */
.L_x_3:
[----:B-1234-:R-:W-:Y:S01]  /*06e0*/  NOP ;  /* 0x0000000000007918 */ /* 0x01efe20000000000 */
.L_x_4:
[----:B------:R-:W-:Y:S01]  /*06f0*/  ULDC.64 UR4, c[0x0][0x618] ;  /* 0x0001860000047ab9 */ /* 0x000fe20000000a00 */
[----:B------:R-:W-:Y:S01]  /*0700*/  ULDC.64 UR20, c[0x0][0x208] ;  /* 0x0000820000147ab9 */ /* 0x000fe20000000a00 */
[----:B------:R-:W-:-:S04]  /*0710*/  ISETP.NE.U32.AND P0, PT, RZ, UR4, PT ;  /* 0x00000004ff007c0c */ /* 0x000fc8000bf05070 */
[----:B------:R-:W-:-:S13]  /*0720*/  ISETP.NE.AND.EX P0, PT, RZ, UR5, PT, P0 ;  /* 0x00000005ff007c0c */ /* 0x000fda000bf05300 */
[----:B------:R-:W-:Y:S05]  /*0730*/  @!P0 BRA `(.L_x_5) ;  /* 0x0000000000208947 */ /* 0x000fea0003800000 */
[----:B------:R-:W0:Y:S02]  /*0740*/  LDC.64 R2, c[0x0][0x618] ;  /* 0x00018600ff027b82 */ /* 0x000e240000000a00 */
[----:B0-----:R-:W2:Y:S02]  /*0750*/  LDG.E.64 R2, desc[UR20][R2.64] ;  /* 0x0000001402027981 */ /* 0x001ea4000c1e1b00 */
[----:B--2---:R-:W-:-:S04]  /*0760*/  ISETP.NE.U32.AND P0, PT, R2, RZ, PT ;  /* 0x000000ff0200720c */ /* 0x004fc80003f05070 */
[----:B------:R-:W-:-:S13]  /*0770*/  ISETP.NE.AND.EX P0, PT, R3, RZ, PT, P0 ;  /* 0x000000ff0300720c */ /* 0x000fda0003f05300 */
[----:B------:R-:W-:Y:S05]  /*0780*/  @!P0 BRA `(.L_x_5) ;  /* 0x00000000000c8947 */ /* 0x000fea0003800000 */
[----:B------:R-:W2:Y:S02]  /*0790*/  LD.E R2, desc[UR20][R2.64] ;  /* 0x0000001402027980 */ /* 0x000ea4000c101900 */
[----:B--2---:R-:W-:Y:S01]  /*07a0*/  R2UR UR13, R2 ;  /* 0x00000000020d72ca */ /* 0x004fe200000e0000 */
[----:B------:R-:W-:-:S14]  /*07b0*/  BRA `(.L_x_6) ;  /* 0x0000000000247947 */ /* 0x000fdc0003800000 */
.L_x_5:
[----:B------:R-:W-:Y:S02]  /*07c0*/  ULDC.64 UR4, c[0x0][0x608] ;  /* 0x0001820000047ab9 */ /* 0x000fe40000000a00 */
[----:B------:R-:W-:-:S04]  /*07d0*/  ISETP.NE.U32.AND P0, PT, RZ, UR4, PT ;  /* 0x00000004ff007c0c */ /* 0x000fc8000bf05070 */
[----:B------:R-:W-:-:S13]  /*07e0*/  ISETP.NE.AND.EX P0, PT, RZ, UR5, PT, P0 ;  /* 0x00000005ff007c0c */ /* 0x000fda000bf05300 */
[----:B------:R-:W-:Y:S05]  /*07f0*/  @!P0 BRA `(.L_x_7) ;  /* 0x0000000000108947 */ /* 0x000fea0003800000 */
[----:B------:R-:W0:Y:S02]  /*0800*/  LDC.64 R2, c[0x0][0x608] ;  /* 0x00018200ff027b82 */ /* 0x000e240000000a00 */
[----:B0-----:R-:W2:Y:S02]  /*0810*/  LDG.E R2, desc[UR20][R2.64] ;  /* 0x0000001402027981 */ /* 0x001ea4000c1e1900 */
[----:B--2---:R-:W-:Y:S01]  /*0820*/  R2UR UR13, R2 ;  /* 0x00000000020d72ca */ /* 0x004fe200000e0000 */
[----:B------:R-:W-:-:S14]  /*0830*/  BRA `(.L_x_6) ;  /* 0x0000000000047947 */ /* 0x000fdc0003800000 */
.L_x_7:
[----:B------:R-:W-:-:S05]  /*0840*/  ULDC UR13, c[0x0][0x600] ;  /* 0x00018000000d7ab9 */ /* 0x000fca0000000800 */
.L_x_6:
[----:B------:R-:W-:Y:S02]  /*0850*/  ULDC.64 UR4, c[0x0][0x620] ;  /* 0x0001880000047ab9 */ /* 0x000fe40000000a00 */
        /* <DEDUP_REMOVED lines=11> */
.L_x_8:
        /* <DEDUP_REMOVED lines=8> */
.L_x_10:
[----:B------:R-:W-:-:S05]  /*0990*/  ULDC UR8, c[0x0][0x604] ;  /* 0x0001810000087ab9 */ /* 0x000fca0000000800 */
.L_x_9:
[----:B------:R-:W-:Y:S01]  /*09a0*/  ULDC UR4, c[0x0][0x4d8] ;  /* 0x0001360000047ab9 */ /* 0x000fe20000000800 */
[----:B------:R-:W0:Y:S01]  /*09b0*/  S2R R8, SR_CTAID.Y ;  /* 0x0000000000087919 */ /* 0x000e220000002600 */
[----:B------:R-:W-:Y:S01]  /*09c0*/  UIADD3 UR4, UR4, 0x7f, URZ ;  /* 0x0000007f04047890 */ /* 0x000fe2000fffe03f */
[----:B------:R-:W-:Y:S01]  /*09d0*/  ULDC UR23, c[0x0][0x4dc] ;  /* 0x0001370000177ab9 */ /* 0x000fe20000000800 */
[----:B------:R-:W-:Y:S02]  /*09e0*/  ULDC UR24, c[0x0][0x4e0] ;  /* 0x0001380000187ab9 */ /* 0x000fe40000000800 */
[----:B------:R-:W-:Y:S01]  /*09f0*/  USHF.R.S32.HI UR5, URZ, 0x1f, UR4 ;  /* 0x0000001f3f057899 */ /* 0x000fe20008011404 */
[----:B------:R-:W-:-:S03]  /*0a00*/  IMAD.U32 R10, RZ, RZ, UR23 ;  /* 0x00000017ff0a7e24 */ /* 0x000fc6000f8e00ff */
[----:B------:R-:W-:Y:S02]  /*0a10*/  ULEA.HI UR5, UR5, UR4, URZ, 0x7 ;  /* 0x0000000405057291 */ /* 0x000fe4000f8f383f */
[----:B------:R-:W-:Y:S01]  /*0a20*/  IABS R10, R10 ;  /* 0x0000000a000a7213 */ /* 0x000fe20000000000 */
[----:B------:R-:W-:Y:S01]  /*0a30*/  UMOV UR4, URZ ;  /* 0x0000003f00047c82 */ /* 0x000fe20008000000 */
[----:B------:R-:W-:Y:S02]  /*0a40*/  USHF.R.S32.HI UR10, URZ, 0x7, UR5 ;  /* 0x000000073f0a7899 */ /* 0x000fe40008011405 */
[----:B------:R-:W-:-:S04]  /*0a50*/  R2UR UR16, R10 ;  /* 0x000000000a1072ca */ /* 0x000fc800000e0000 */
[----:B------:R-:W-:-:S05]  /*0a60*/  IMAD.U32 R3, RZ, RZ, UR10 ;  /* 0x0000000aff037e24 */ /* 0x000fca000f8e00ff */
[-C--:B------:R-:W-:Y:S02]  /*0a70*/  IABS R0, R3.reuse ;  /* 0x0000000300007213 */ /* 0x080fe40000000000 */
[----:B------:R-:W-:Y:S02]  /*0a80*/  IABS R3, R3 ;  /* 0x0000000300037213 */ /* 0x000fe40000000000 */
[----:B------:R-:W-:-:S13]  /*0a90*/  R2UR UR14, R0 ;  /* 0x00000000000e72ca */ /* 0x000fda00000e0000 */
[----:B------:R-:W1:Y:S08]  /*0aa0*/  I2F.RP R0, UR14 ;  /* 0x0000000e00007d06 */ /* 0x000e700008209400 */
[----:B-1----:R-:W1:Y:S02]  /*0ab0*/  MUFU.RCP R0, R0 ;  /* 0x0000000000007308 */ /* 0x002e640000001000 */
[----:B-1----:R-:W-:Y:S01]  /*0ac0*/  VIADD R2, R0, 0xffffffe ;  /* 0x0ffffffe00027836 */ /* 0x002fe20000000000 */
[----:B0-----:R-:W-:-:S04]  /*0ad0*/  IABS R0, R8 ;  /* 0x0000000800007213 */ /* 0x001fc80000000000 */
[----:B------:R-:W-:Y:S01]  /*0ae0*/  R2UR UR11, R0 ;  /* 0x00000000000b72ca */ /* 0x000fe200000e0000 */
[----:B------:R-:W0:Y:S08]  /*0af0*/  F2I.FTZ.U32.TRUNC.NTZ R2, R2 ;  /* 0x0000000200027305 */ /* 0x000e30000021f000 */
[----:B------:R-:W1:Y:S01]  /*0b00*/  I2F.RP R0, UR16 ;  /* 0x0000001000007d06 */ /* 0x000e620008209400 */
[----:B0-----:R-:W-:Y:S01]  /*0b10*/  R2UR UR5, R2 ;  /* 0x00000000020572ca */ /* 0x001fe200000e0000 */
[----:B------:R-:W-:-:S06]  /*0b20*/  IMAD.MOV R2, RZ, RZ, -R3 ;  /* 0x000000ffff027224 */ /* 0x000fcc00078e0a03 */
[----:B-1----:R-:W0:Y:S06]  /*0b30*/  MUFU.RCP R0, R0 ;  /* 0x0000000000007308 */ /* 0x002e2c0000001000 */
[----:B------:R-:W-:-:S04]  /*0b40*/  UIADD3 UR7, URZ, -UR5, URZ ;  /* 0x800000053f077290 */ /* 0x000fc8000fffe03f */
[----:B------:R-:W-:-:S04]  /*0b50*/  UIMAD UR7, UR7, UR14, URZ ;  /* 0x0000000e070772a4 */ /* 0x000fc8000f8e023f */
[----:B------:R-:W-:-:S03]  /*0b60*/  UIMAD.WIDE.U32 UR4, UR5, UR7, UR4 ;  /* 0x00000007050472a5 */ /* 0x000fc6000f8e0004 */
[----:B------:R-:W-:Y:S01]  /*0b70*/  R2UR UR7, R2 ;  /* 0x00000000020772ca */ /* 0x000fe200000e0000 */
[----:B------:R-:W-:Y:S01]  /*0b80*/  UIMAD.WIDE.U32 UR4, UR5, UR11, URZ ;  /* 0x0000000b050472a5 */ /* 0x000fe2000f8e003f */
[----:B0-----:R-:W-:-:S06]  /*0b90*/  VIADD R2, R0, 0xffffffe ;  /* 0x0ffffffe00027836 */ /* 0x001fcc0000000000 */
[----:B------:R-:W0:Y:S05]  /*0ba0*/  F2I.FTZ.U32.TRUNC.NTZ R2, R2 ;  /* 0x0000000200027305 */ /* 0x000e2a000021f000 */
[----:B------:R-:W-:-:S04]  /*0bb0*/  UIMAD UR4, UR5, UR7, UR11 ;  /* 0x00000007050472a4 */ /* 0x000fc8000f8e020b */
[----:B------:R-:W-:-:S11]  /*0bc0*/  UISETP.GT.U32.AND UP1, UPT, UR14, UR4, UPT ;  /* 0x000000040e00728c */ /* 0x000fd6000bf24070 */
[----:B------:R-:W-:Y:S02]  /*0bd0*/  @!UP1 UIADD3 UR4, UR4, -UR14, URZ ;  /* 0x8000000e04049290 */ /* 0x000fe4000fffe03f */
[----:B------:R-:W-:Y:S02]  /*0be0*/  @!UP1 UIADD3 UR5, UR5, 0x1, URZ ;  /* 0x0000000105059890 */ /* 0x000fe4000fffe03f */
[----:B------:R-:W-:Y:S02]  /*0bf0*/  UISETP.GE.U32.AND UP0, UPT, UR4, UR14, UPT ;  /* 0x0000000e0400728c */ /* 0x000fe4000bf06070 */
[----:B------:R-:W-:-:S04]  /*0c00*/  ULOP3.LUT UR4, UR15, UR10, URZ, 0x3c, !UPT ;  /* 0x0000000a0f047292 */ /* 0x000fc8000f8e3c3f */
[----:B------:R-:W-:-:S03]  /*0c10*/  UISETP.GE.AND UP1, UPT, UR4, URZ, UPT ;  /* 0x0000003f0400728c */ /* 0x000fc6000bf26270 */
[----:B------:R-:W-:Y:S02]  /*0c20*/  UMOV UR4, URZ ;  /* 0x0000003f00047c82 */ /* 0x000fe40008000000 */
[----:B------:R-:W-:Y:S02]  /*0c30*/  @UP0 UIADD3 UR5, UR5, 0x1, URZ ;  /* 0x0000000105050890 */ /* 0x000fe4000fffe03f */
[----:B------:R-:W-:-:S05]  /*0c40*/  UISETP.NE.AND UP0, UPT, UR10, URZ, UPT ;  /* 0x0000003f0a00728c */ /* 0x000fca000bf05270 */
[----:B------:R-:W-:Y:S01]  /*0c50*/  UMOV UR14, UR5 ;  /* 0x00000005000e7c82 */ /* 0x000fe20008000000 */
[----:B0-----:R-:W-:Y:S01]  /*0c60*/  R2UR UR5, R2 ;  /* 0x00000000020572ca */ /* 0x001fe200000e0000 */
[----:B------:R-:W-:Y:S01]  /*0c70*/  @!UP1 UIADD3 UR14, -UR14, URZ, URZ ;  /* 0x0000003f0e0e9290 */ /* 0x000fe2000fffe13f */
[----:B------:R-:W-:-:S03]  /*0c80*/  IMAD.U32 R2, RZ, RZ, UR24 ;  /* 0x00000018ff027e24 */ /* 0x000fc6000f8e00ff */
[----:B------:R-:W-:Y:S02]  /*0c90*/  @!UP0 ULOP3.LUT UR14, URZ, UR10, URZ, 0x33, !UPT ;  /* 0x0000000a3f0e8292 */ /* 0x000fe4000f8e333f */
[----:B------:R-:W-:-:S04]  /*0ca0*/  IABS R2, R2 ;  /* 0x0000000200027213 */ /* 0x000fc80000000000 */
[----:B------:R-:W-:Y:S01]  /*0cb0*/  IMAD.U32 R0, RZ, RZ, UR14 ;  /* 0x0000000eff007e24 */ /* 0x000fe2000f8e00ff */
[----:B------:R-:W-:Y:S01]  /*0cc0*/  R2UR UR17, R2 ;  /* 0x00000000021172ca */ /* 0x000fe200000e0000 */
[----:B------:R-:W-:-:S03]  /*0cd0*/  UIADD3 UR7, URZ, -UR5, URZ ;  /* 0x800000053f077290 */ /* 0x000fc6000fffe03f */
[----:B------:R-:W-:Y:S01]  /*0ce0*/  IABS R0, R0 ;  /* 0x0000000000007213 */ /* 0x000fe20000000000 */
[----:B------:R-:W-:-:S03]  /*0cf0*/  UIMAD UR7, UR7, UR16, URZ ;  /* 0x00000010070772a4 */ /* 0x000fc6000f8e023f */
[----:B------:R-:W-:Y:S01]  /*0d00*/  R2UR UR11, R0 ;  /* 0x00000000000b72ca */ /* 0x000fe200000e0000 */
[----:B------:R-:W-:-:S04]  /*0d10*/  UIMAD.WIDE.U32 UR4, UR5, UR7, UR4 ;  /* 0x00000007050472a5 */ /* 0x000fc8000f8e0004 */
[----:B------:R-:W0:Y:S08]  /*0d20*/  I2F.RP R0, UR17 ;  /* 0x0000001100007d06 */ /* 0x000e300008209400 */
[----:B------:R-:W-:-:S04]  /*0d30*/  UIMAD.WIDE.U32 UR4, UR5, UR11, URZ ;  /* 0x0000000b050472a5 */ /* 0x000fc8000f8e003f */
[----:B------:R-:W-:Y:S01]  /*0d40*/  UIADD3 UR4, -UR5, URZ, URZ ;  /* 0x0000003f05047290 */ /* 0x000fe2000fffe13f */
[----:B0-----:R-:W0:Y:S03]  /*0d50*/  MUFU.RCP R0, R0 ;  /* 0x0000000000007308 */ /* 0x001e260000001000 */
[----:B------:R-:W-:-:S04]  /*0d60*/  UIMAD UR4, UR16, UR4, UR11 ;  /* 0x00000004100472a4 */ /* 0x000fc8000f8e020b */
[----:B------:R-:W-:-:S11]  /*0d70*/  UISETP.GT.U32.AND UP1, UPT, UR16, UR4, UPT ;  /* 0x000000041000728c */ /* 0x000fd6000bf24070 */
[----:B------:R-:W-:Y:S01]  /*0d80*/  @!UP1 UIADD3 UR4, UR4, -UR16, URZ ;  /* 0x8000001004049290 */ /* 0x000fe2000fffe03f */
[----:B0-----:R-:W-:Y:S01]  /*0d90*/  VIADD R2, R0, 0xffffffe ;  /* 0x0ffffffe00027836 */ /* 0x001fe20000000000 */
[----:B------:R-:W-:Y:S02]  /*0da0*/  @!UP1 UIADD3 UR5, UR5, 0x1, URZ ;  /* 0x0000000105059890 */ /* 0x000fe4000fffe03f */
[----:B------:R-:W-:Y:S02]  /*0db0*/  UISETP.GE.U32.AND UP0, UPT, UR4, UR16, UPT ;  /* 0x000000100400728c */ /* 0x000fe4000bf06070 */
[----:B------:R-:W-:Y:S01]  /*0dc0*/  ULOP3.LUT UR4, UR14, UR23, URZ, 0x3c, !UPT ;  /* 0x000000170e047292 */ /* 0x000fe2000f8e3c3f */
[----:B------:R-:W0:Y:S03]  /*0dd0*/  F2I.FTZ.U32.TRUNC.NTZ R2, R2 ;  /* 0x0000000200027305 */ /* 0x000e26000021f000 */
[----:B------:R-:W-:-:S03]  /*0de0*/  UISETP.GE.AND UP1, UPT, UR4, URZ, UPT ;  /* 0x0000003f0400728c */ /* 0x000fc6000bf26270 */
[----:B------:R-:W-:Y:S02]  /*0df0*/  UMOV UR4, URZ ;  /* 0x0000003f00047c82 */ /* 0x000fe40008000000 */
[----:B------:R-:W-:Y:S02]  /*0e00*/  @UP0 UIADD3 UR5, UR5, 0x1, URZ ;  /* 0x0000000105050890 */ /* 0x000fe4000fffe03f */
[----:B------:R-:W-:-:S05]  /*0e10*/  UISETP.NE.AND UP0, UPT, UR23, URZ, UPT ;  /* 0x0000003f1700728c */ /* 0x000fca000bf05270 */
[----:B------:R-:W-:Y:S01]  /*0e20*/  UMOV UR16, UR5 ;  /* 0x0000000500107c82 */ /* 0x000fe20008000000 */
[----:B0-----:R-:W-:Y:S01]  /*0e30*/  R2UR UR5, R2 ;  /* 0x00000000020572ca */ /* 0x001fe200000e0000 */
[----:B------:R-:W-:-:S04]  /*0e40*/  @!UP1 UIADD3 UR16, -UR16, URZ, URZ ;  /* 0x0000003f10109290 */ /* 0x000fc8000fffe13f */
[----:B------:R-:W-:-:S06]  /*0e50*/  @!UP0 ULOP3.LUT UR16, URZ, UR23, URZ, 0x33, !UPT ;  /* 0x000000173f108292 */ /* 0x000fcc000f8e333f */
[----:B------:R-:W-:Y:S02]  /*0e60*/  IMAD.U32 R0, RZ, RZ, UR16 ;  /* 0x00000010ff007e24 */ /* 0x000fe4000f8e00ff */
[----:B------:R-:W-:-:S03]  /*0e70*/  UIADD3 UR7, URZ, -UR5, URZ ;  /* 0x800000053f077290 */ /* 0x000fc6000fffe03f */
[----:B------:R-:W-:Y:S01]  /*0e80*/  IABS R0, R0 ;  /* 0x0000000000007213 */ /* 0x000fe20000000000 */
[----:B------:R-:W-:-:S03]  /*0e90*/  UIMAD UR7, UR7, UR17, URZ ;  /* 0x00000011070772a4 */ /* 0x000fc6000f8e023f */
[----:B------:R-:W-:Y:S01]  /*0ea0*/  R2UR UR11, R0 ;  /* 0x00000000000b72ca */ /* 0x000fe200000e0000 */
[----:B------:R-:W-:-:S12]  /*0eb0*/  UIMAD.WIDE.U32 UR4, UR5, UR7, UR4 ;  /* 0x00000007050472a5 */ /* 0x000fd8000f8e0004 */
[----:B------:R-:W-:-:S04]  /*0ec0*/  UIMAD.WIDE.U32 UR4, UR5, UR11, URZ ;  /* 0x0000000b050472a5 */ /* 0x000fc8000f8e003f */
[----:B------:R-:W-:-:S04]  /*0ed0*/  UIADD3 UR4, -UR5, URZ, URZ ;  /* 0x0000003f05047290 */ /* 0x000fc8000fffe13f */
[----:B------:R-:W-:-:S04]  /*0ee0*/  UIMAD UR4, UR17, UR4, UR11 ;  /* 0x00000004110472a4 */ /* 0x000fc8000f8e020b */
[----:B------:R-:W-:-:S11]  /*0ef0*/  UISETP.GT.U32.AND UP1, UPT, UR17, UR4, UPT ;  /* 0x000000041100728c */ /* 0x000fd6000bf24070 */
[----:B------:R-:W-:Y:S02]  /*0f00*/  @!UP1 UIADD3 UR4, UR4, -UR17, URZ ;  /* 0x8000001104049290 */ /* 0x000fe4000fffe03f */
[----:B------:R-:W-:Y:S02]  /*0f10*/  @!UP1 UIADD3 UR5, UR5, 0x1, URZ ;  /* 0x0000000105059890 */ /* 0x000fe4000fffe03f */
[----:B------:R-:W-:Y:S02]  /*0f20*/  UISETP.GE.U32.AND UP0, UPT, UR4, UR17, UPT ;  /* 0x000000110400728c */ /* 0x000fe4000bf06070 */
[----:B------:R-:W-:-:S04]  /*0f30*/  ULOP3.LUT UR4, UR16, UR24, URZ, 0x3c, !UPT ;  /* 0x0000001810047292 */ /* 0x000fc8000f8e3c3f */
[----:B------:R-:W-:Y:S02]  /*0f40*/  UISETP.GE.AND UP1, UPT, UR4, URZ, UPT ;  /* 0x0000003f0400728c */ /* 0x000fe4000bf26270 */
[----:B------:R-:W-:-:S03]  /*0f50*/  UIADD3 UR4, -UR14, URZ, URZ ;  /* 0x0000003f0e047290 */ /* 0x000fc6000fffe13f */
[----:B------:R-:W-:Y:S02]  /*0f60*/  @UP0 UIADD3 UR5, UR5, 0x1, URZ ;  /* 0x0000000105050890 */ /* 0x000fe4000fffe03f */
[----:B------:R-:W-:Y:S02]  /*0f70*/  UISETP.NE.AND UP0, UPT, UR24, URZ, UPT ;  /* 0x0000003f1800728c */ /* 0x000fe4000bf05270 */
[----:B------:R-:W-:-:S03]  /*0f80*/  UIMAD UR15, UR10, UR4, UR15 ;  /* 0x000000040a0f72a4 */ /* 0x000fc6000f8e020f */
[----:B------:R-:W-:Y:S01]  /*0f90*/  UMOV UR7, UR5 ;  /* 0x0000000500077c82 */ /* 0x000fe20008000000 */
[----:B------:R-:W-:Y:S02]  /*0fa0*/  UIADD3 UR5, -UR16, URZ, URZ ;  /* 0x0000003f10057290 */ /* 0x000fe4000fffe13f */
[----:B------:R-:W-:Y:S02]  /*0fb0*/  @!UP1 UIADD3 UR7, -UR7, URZ, URZ ;  /* 0x0000003f07079290 */ /* 0x000fe4000fffe13f */
[----:B------:R-:W-:Y:S02]  /*0fc0*/  UIMAD UR23, UR23, UR5, UR14 ;  /* 0x00000005171772a4 */ /* 0x000fe4000f8e020e */
[----:B------:R-:W-:-:S04]  /*0fd0*/  @!UP0 ULOP3.LUT UR7, URZ, UR24, URZ, 0x33, !UPT ;  /* 0x000000183f078292 */ /* 0x000fc8000f8e333f */
[----:B------:R-:W-:-:S04]  /*0fe0*/  UIADD3 UR11, -UR7, URZ, URZ ;  /* 0x0000003f070b7290 */ /* 0x000fc8000fffe13f */
[----:B------:R-:W-:Y:S01]  /*0ff0*/  UIMAD UR24, UR24, UR11, UR16 ;  /* 0x0000000b181872a4 */ /* 0x000fe2000f8e0210 */
[----:B------:R-:W-:Y:S11]  /*1000*/  @!P1 BRA `(.L_x_11) ;  /* 0x00000000000c9947 */ /* 0x000ff60003800000 */
[----:B------:R-:W-:Y:S01]  /*1010*/  UCGABAR_WAIT ;  /* 0x0000000000007dc7 */ /* 0x000fe20008000000 */
[----:B------:R-:W-:Y:S01]  /*1020*/  CCTL.IVALL ;  /* 0x00000000ff00798f */ /* 0x000fe20002000000 */
[----:B------:R-:W-:Y:S05]  /*1030*/  BRA `(.L_x_12) ;  /* 0x0000000000047947 */ /* 0x000fea0003800000 */
.L_x_11:
[----:B------:R-:W-:Y:S06]  /*1040*/  BAR.SYNC.DEFER_BLOCKING 0x0 ;  /* 0x0000000000007b1d */ /* 0x000fec0000010000 */
.L_x_12:
[----:B------:R-:W-:Y:S01]  /*1050*/  ULDC UR52, c[0x0][0x294] ;  /* 0x0000a50000347ab9 */ /* 0x000fe20000000800 */
[----:B------:R-:W-:Y:S01]  /*1060*/  ISETP.NE.AND P0, PT, RZ, UR12, PT ;  /* 0x0000000cff007c0c */ /* 0x000fe2000bf05270 */
[----:B------:R-:W-:-:S04]  /*1070*/  UIADD3 UR4, UR52, 0x3f, URZ ;  /* 0x0000003f34047890 */ /* 0x000fc8000fffe03f */
[----:B------:R-:W-:-:S04]  /*1080*/  USHF.R.S32.HI UR5, URZ, 0x1f, UR4 ;  /* 0x0000001f3f057899 */ /* 0x000fc80008011404 */
[----:B------:R-:W-:-:S04]  /*1090*/  ULEA.HI UR5, UR5, UR4, URZ, 0x6 ;  /* 0x0000000405057291 */ /* 0x000fc8000f8f303f */
[----:B------:R-:W-:Y:S01]  /*10a0*/  USHF.R.S32.HI UR25, URZ, 0x6, UR5 ;  /* 0x000000063f197899 */ /* 0x000fe20008011405 */
[----:B------:R-:W-:Y:S11]  /*10b0*/  @!P0 BRA `(.L_x_13) ;  /* 0x00000188005c8947 */ /* 0x000ff60003800000 */
[----:B------:R-:W-:-:S06]  /*10c0*/  UISETP.NE.AND UP0, UPT, UR12, 0x1, UPT ;  /* 0x000000010c00788c */ /* 0x000fcc000bf05270 */
[----:B------:R-:W-:-:S13]  /*10d0*/  PLOP3.LUT P0, PT, PT, PT, UP0, 0x80, 0x0 ;  /* 0x000000000000781c */ /* 0x000fda0003f0f008 */
[----:B------:R-:W-:Y:S05]  /*10e0*/  @P0 EXIT ;  /* 0x000000000000094d */ /* 0x000fea0003800000 */
[----:B------:R0:W-:Y:S01]  /*10f0*/  STL [R1], RZ ;  /* 0x000000ff01007387 */ /* 0x0001e20000100800 */
[----:B------:R-:W-:Y:S01]  /*1100*/  UISETP.GE.AND UP0, UPT, UR52, 0x1, UPT ;  /* 0x000000013400788c */ /* 0x000fe2000bf06270 */
[----:B------:R-:W-:Y:S01]  /*1110*/  CS2R R86, SRZ ;  /* 0x0000000000567805 */ /* 0x000fe2000001ff00 */
[----:B------:R-:W-:Y:S01]  /*1120*/  UMOV UR4, URZ ;  /* 0x0000003f00047c82 */ /* 0x000fe20008000000 */
[----:B------:R0:W-:Y:S01]  /*1130*/  STL [R1+0x4], RZ ;  /* 0x000004ff01007387 */ /* 0x0001e20000100800 */
[----:B------:R-:W-:Y:S02]  /*1140*/  CS2R R152, SRZ ;  /* 0x0000000000987805 */ /* 0x000fe4000001ff00 */
[----:B------:R-:W-:Y:S02]  /*1150*/  CS2R R154, SRZ ;  /* 0x00000000009a7805 */ /* 0x000fe4000001ff00 */
[----:B------:R-:W-:Y:S01]  /*1160*/  PLOP3.LUT P0, PT, PT, PT, UP0, 0x80, 0x0 ;  /* 0x000000000000781c */ /* 0x000fe20003f0f008 */
[----:B------:R0:W-:Y:S01]  /*1170*/  STL [R1+0x8], RZ ;  /* 0x000008ff01007387 */ /* 0x0001e20000100800 */
[----:B------:R-:W-:-:S02]  /*1180*/  CS2R R156, SRZ ;  /* 0x00000000009c7805 */ /* 0x000fc4000001ff00 */
[----:B------:R-:W-:Y:S02]  /*1190*/  CS2R R158, SRZ ;  /* 0x00000000009e7805 */ /* 0x000fe4000001ff00 */
[----:B------:R-:W-:Y:S01]  /*11a0*/  CS2R R160, SRZ ;  /* 0x0000000000a07805 */ /* 0x000fe2000001ff00 */
[----:B------:R0:W-:Y:S01]  /*11b0*/  STL [R1+0xc], RZ ;  /* 0x00000cff01007387 */ /* 0x0001e20000100800 */
[----:B------:R-:W-:Y:S02]  /*11c0*/  CS2R R162, SRZ ;  /* 0x0000000000a27805 */ /* 0x000fe4000001ff00 */
[----:B------:R-:W-:Y:S02]  /*11d0*/  CS2R R164, SRZ ;  /* 0x0000000000a47805 */ /* 0x000fe4000001ff00 */
[----:B------:R-:W-:Y:S01]  /*11e0*/  CS2R R166, SRZ ;  /* 0x0000000000a67805 */ /* 0x000fe2000001ff00 */
        /* <DEDUP_REMOVED lines=116> */
[----:B------:R0:W-:Y:S04]  /*1930*/  STL [R1+0x84], RZ ;  /* 0x000084ff01007387 */ /* 0x0001e80000100800 */
        /* <DEDUP_REMOVED lines=29> */
[----:B------:R0:W-:Y:S01]  /*1b10*/  STL [R1+0xfc], RZ ;  /* 0x0000fcff01007387 */ /* 0x0001e20000100800 */
[----:B------:R-:W-:Y:S05]  /*1b20*/  @!P0 BRA `(.L_x_14) ;  /* 0x0000002000e08947 */ /* 0x000fea0003800000 */
[----:B------:R-:W-:-:S04]  /*1b30*/  ULOP3.LUT UR4, UR6, 0x1, URZ, 0xfc, !UPT ;  /* 0x0000000106047892 */ /* 0x000fc8000f8efc3f */
[----:B------:R-:W-:-:S06]  /*1b40*/  UISETP.NE.AND UP0, UPT, UR4, 0x3, UPT ;  /* 0x000000030400788c */ /* 0x000fcc000bf05270 */
[----:B------:R-:W-:-:S13]  /*1b50*/  PLOP3.LUT P0, PT, PT, PT, UP0, 0x80, 0x0 ;  /* 0x000000000000781c */ /* 0x000fda0003f0f008 */
[----:B------:R-:W-:Y:S05]  /*1b60*/  @!P0 BRA `(.L_x_15) ;  /* 0x0000000000048947 */ /* 0x000fea0003800000 */
[----:B------:R-:W-:Y:S01]  /*1b70*/  BPT.TRAP 0x1 ;  /* 0x000000040000795c */ /* 0x000fe20000300000 */
.L_x_15:
[----:B------:R-:W1:Y:S01]  /*1b80*/  S2UR UR5, SR_CgaCtaId ;  /* 0x00000000000579c3 */ /* 0x000e620000008800 */
[----:B------:R-:W-:Y:S01]  /*1b90*/  SHF.L.U32 R0, RZ, 0x1f, RZ ;  /* 0x0000001fff007819 */ /* 0x000fe200000006ff */
[----:B------:R-:W-:Y:S02]  /*1ba0*/  UMOV UR4, 0x400 ;  /* 0x0000040000047882 */ /* 0x000fe40000000000 */
[----:B-1----:R-:W-:-:S12]  /*1bb0*/  ULEA UR9, UR5, UR4, 0x18 ;  /* 0x0000000405097291 */ /* 0x002fd8000f8ec03f */
.L_x_16:
[----:B-1----:R-:W-:-:S04]  /*1bc0*/  IMAD.U32 R3, RZ, RZ, UR9 ;  /* 0x00000009ff037e24 */ /* 0x002fc8000f8e00ff */
[----:B------:R1:W2:Y:S03]  /*1bd0*/  SYNCS.PHASECHK.TRANS64.TRYWAIT P0, [R3+URZ+0x30000], R0 ;  /* 0x03000000030075a7 */ /* 0x0002a6000800017f */
[----:B--2---:R-:W-:Y:S05]  /*1be0*/  @!P0 NANOSLEEP.SYNCS 0x989680 ;  /* 0x009896800000895d */ /* 0x004fea0003900000 */
[----:B------:R-:W2:Y:S02]  /*1bf0*/  @!P0 SYNCS.PHASECHK.TRANS64 P0, [R3+URZ+0x30000], R0 ;  /* 0x03000000030085a7 */ /* 0x000ea4000800007f */
[----:B--2---:R-:W-:Y:S05]  /*1c00*/  @!P0 BRA `(.L_x_16) ;  /* 0xfffffffc00ec8947 */ /* 0x004fea000383ffff */
[----:B------:R-:W-:Y:S01]  /*1c10*/  UIADD3 UR4, UR9, 0x20000, URZ ;  /* 0x0002000009047890 */ /* 0x000fe2000fffe03f */
[----:B------:R-:W-:Y:S01]  /*1c20*/  WARPGROUP.ARRIVE ;  /* 0x00000000000079c5 */ /* 0x000fe20000000000 */
[----:B------:R-:W-:Y:S01]  /*1c30*/  UMOV UR17, 0x40000040 ;  /* 0x4000004000117882 */ /* 0x000fe20000000000 */
[----:B------:R-:W-:Y:S01]  /*1c40*/  UMOV UR19, 0x40000040 ;  /* 0x4000004000137882 */ /* 0x000fe20000000000 */
[----:B------:R-:W-:Y:S01]  /*1c50*/  USHF.R.U32.HI UR5, URZ, 0x4, UR4 ;  /* 0x000000043f057899 */ /* 0x000fe20008011604 */
[----:B------:R2:W-:Y:S01]  /*1c60*/  STL [R1+0x174], R5 ;  /* 0x0001740501007387 */ /* 0x0005e20000100800 */
[----:B------:R-:W-:Y:S02]  /*1c70*/  USHF.R.U32.HI UR4, URZ, 0x4, UR9 ;  /* 0x000000043f047899 */ /* 0x000fe40008011609 */
[----:B------:R-:W-:Y:S01]  /*1c80*/  ULOP3.LUT UR5, UR5, 0x3fff, URZ, 0xc0, !UPT ;  /* 0x00003fff05057892 */ /* 0x000fe2000f8ec03f */
[----:B------:R3:W-:Y:S01]  /*1c90*/  STL [R1+0x170], R4 ;  /* 0x0001700401007387 */ /* 0x0007e20000100800 */
[----:B------:R-:W-:-:S02]  /*1ca0*/  ULOP3.LUT UR4, UR4, 0x3fff, URZ, 0xc0, !UPT ;  /* 0x00003fff04047892 */ /* 0x000fc4000f8ec03f */
[----:B------:R-:W-:-:S05]  /*1cb0*/  ULOP3.LUT UR10, UR5, 0x2000000, URZ, 0xfc, !UPT ;  /* 0x02000000050a7892 */ /* 0x000fca000f8efc3f */
[----:B------:R-:W-:Y:S02]  /*1cc0*/  UMOV UR16, UR4 ;  /* 0x0000000400107c82 */ /* 0x000fe40008000000 */
[----:B------:R-:W-:Y:S02]  /*1cd0*/  UMOV UR18, UR10 ;  /* 0x0000000a00127c82 */ /* 0x000fe40008000000 */
[----:B------:R-:W-:Y:S01]  /*1ce0*/  HGMMA.64x128x16.F32 R68, gdesc[UR16].tnspA.tnspB, RZ, !UPT, gsb0 ;  /* 0x61e00000104479f0 */ /* 0x000fe2000c0008ff */
[----:B------:R-:W-:Y:S01]  /*1cf0*/  UIADD3 UR16, UR4, 0x200, URZ ;  /* 0x0000020004107890 */ /* 0x000fe2000fffe03f */
[----:B------:R-:W-:Y:S01]  /*1d00*/  UMOV UR17, 0x40000040 ;  /* 0x4000004000117882 */ /* 0x000fe20000000000 */
[----:B------:R-:W-:Y:S02]  /*1d10*/  WARPGROUP.DEPBAR.LE gsb0, 0x0 ;  /* 0x00008000000079c5 */ /* 0x000fe40000010000 */
[----:B------:R-:W-:Y:S01]  /*1d20*/  WARPGROUP.ARRIVE ;  /* 0x00000000000079c5 */ /* 0x000fe20000000000 */
[----:B------:R-:W-:Y:S01]  /*1d30*/  IMAD.MOV.U32 R44, RZ, RZ, R88 ;  /* 0x000000ffff2c7224 */ /* 0x000fe200078e0058 */
[----:B------:R-:W-:Y:S01]  /*1d40*/  MOV R35, R97 ;  /* 0x0000006100237202 */ /* 0x000fe20000000f00 */
[----:B------:R-:W-:-:S02]  /*1d50*/  IMAD.MOV.U32 R43, RZ, RZ, R89 ;  /* 0x000000ffff2b7224 */ /* 0x000fc400078e0059 */
[----:B------:R-:W-:Y:S02]  /*1d60*/  IMAD.MOV.U32 R42, RZ, RZ, R90 ;  /* 0x000000ffff2a7224 */ /* 0x000fe400078e005a */
[----:B------:R-:W-:Y:S01]  /*1d70*/  HGMMA.64x128x16.F32 R152, gdesc[UR16].tnspA.tnspB, RZ, !UPT, gsb0 ;  /* 0x61e00000109879f0 */ /* 0x000fe2000c0008ff */
[----:B------:R-:W-:Y:S01]  /*1d80*/  UIADD3 UR16, UR4, 0x400, URZ ;  /* 0x0000040004107890 */ /* 0x000fe2000fffe03f */
[----:B------:R-:W-:Y:S01]  /*1d90*/  IMAD.MOV.U32 R41, RZ, RZ, R91 ;  /* 0x000000ffff297224 */ /* 0x000fe200078e005b */
[----:B------:R-:W-:Y:S01]  /*1da0*/  UMOV UR17, 0x40000040 ;  /* 0x4000004000117882 */ /* 0x000fe20000000000 */
[----:B------:R-:W-:Y:S02]  /*1db0*/  IMAD.MOV.U32 R40, RZ, RZ, R92 ;  /* 0x000000ffff287224 */ /* 0x000fe400078e005c */
[----:B------:R-:W-:Y:S02]  /*1dc0*/  IMAD.MOV.U32 R39, RZ, RZ, R93 ;  /* 0x000000ffff277224 */ /* 0x000fe400078e005d */
[----:B------:R-:W-:-:S02]  /*1dd0*/  IMAD.MOV.U32 R38, RZ, RZ, R94 ;  /* 0x000000ffff267224 */ /* 0x000fc400078e005e */
[----:B------:R-:W-:Y:S02]  /*1de0*/  IMAD.MOV.U32 R37, RZ, RZ, R95 ;  /* 0x000000ffff257224 */ /* 0x000fe400078e005f */
[----:B------:R-:W-:Y:S02]  /*1df0*/  IMAD.MOV.U32 R36, RZ, RZ, R96 ;  /* 0x000000ffff247224 */ /* 0x000fe400078e0060 */
[----:B------:R-:W-:Y:S02]  /*1e00*/  IMAD.MOV.U32 R34, RZ, RZ, R98 ;  /* 0x000000ffff227224 */ /* 0x000fe400078e0062 */
        /* <DEDUP_REMOVED lines=28> */
[----:B--2---:R-:W-:Y:S01]  /*1fd0*/  IMAD.MOV.U32 R5, RZ, RZ, R127 ;  /* 0x000000ffff057224 */ /* 0x004fe200078e007f */
[----:B------:R-:W-:Y:S01]  /*1fe0*/  MOV R245, R7 ;  /* 0x0000000700f57202 */ /* 0x000fe20000000f00 */
[----:B---3--:R-:W-:Y:S02]  /*1ff0*/  IMAD.MOV.U32 R4, RZ, RZ, R128 ;  /* 0x000000ffff047224 */ /* 0x008fe400078e0080 */
[----:B-1----:R-:W-:Y:S02]  /*2000*/  IMAD.MOV.U32 R3, RZ, RZ, R129 ;  /* 0x000000ffff037224 */ /* 0x002fe400078e0081 */
        /* <DEDUP_REMOVED lines=27> */
[----:B------:R-:W-:Y:S01]  /*21c0*/  IMAD.MOV.U32 R221, RZ, RZ, R31 ;  /* 0x000000ffffdd7224 */ /* 0x000fe200078e001f */
[----:B------:R-:W-:Y:S02]  /*21d0*/  WARPGROUP.DEPBAR.LE gsb0, 0x0 ;  /* 0x00008000000079c5 */ /* 0x000fe40000010000 */
[----:B------:R-:W-:Y:S01]  /*21e0*/  WARPGROUP.ARRIVE ;  /* 0x00000000000079c5 */ /* 0x000fe20000000000 */
[----:B------:R1:W-:Y:S01]  /*21f0*/  STL.64 [R1+0x2e0], R214 ;  /* 0x0002e0d601007387 */ /* 0x0003e20000100a00 */
[----:B------:R-:W-:Y:S02]  /*2200*/  IMAD.MOV.U32 R222, RZ, RZ, R30 ;  /* 0x000000ffffde7224 */ /* 0x000fe400078e001e */
[----:B------:R-:W-:Y:S01]  /*2210*/  IMAD.MOV.U32 R223, RZ, RZ, R29 ;  /* 0x000000ffffdf7224 */ /* 0x000fe200078e001d */
[----:B------:R2:W-:Y:S01]  /*2220*/  STL.64 [R1+0x2d8], R212 ;  /* 0x0002d8d401007387 */ /* 0x0005e20000100a00 */
[----:B------:R-:W-:Y:S01]  /*2230*/  HGMMA.64x128x16.F32 R88, gdesc[UR16].tnspA.tnspB, RZ, !UPT, gsb0 ;  /* 0x61e00000105879f0 */ /* 0x000fe2000c0008ff */
[----:B------:R-:W-:Y:S01]  /*2240*/  UIADD3 UR16, UR4, 0x600, URZ ;  /* 0x0000060004107890 */ /* 0x000fe2000fffe03f */
[----:B------:R-:W-:Y:S01]  /*2250*/  IMAD.MOV.U32 R224, RZ, RZ, R28 ;  /* 0x000000ffffe07224 */ /* 0x000fe200078e001c */
[----:B------:R3:W-:Y:S01]  /*2260*/  STL.64 [R1+0x2d0], R210 ;  /* 0x0002d0d201007387 */ /* 0x0007e20000100a00 */
[----:B------:R-:W-:Y:S01]  /*2270*/  IMAD.MOV.U32 R225, RZ, RZ, R27 ;  /* 0x000000ffffe17224 */ /* 0x000fe200078e001b */
[----:B------:R-:W-:Y:S01]  /*2280*/  UMOV UR17, 0x40000040 ;  /* 0x4000004000117882 */ /* 0x000fe20000000000 */
[----:B------:R-:W-:Y:S01]  /*2290*/  IMAD.MOV.U32 R226, RZ, RZ, R26 ;  /* 0x000000ffffe27224 */ /* 0x000fe200078e001a */
[----:B------:R4:W-:Y:S01]  /*22a0*/  STL.64 [R1+0x2c8], R208 ;  /* 0x0002c8d001007387 */ /* 0x0009e20000100a00 */
[----:B-1----:R-:W-:-:S02]  /*22b0*/  IMAD.MOV.U32 R214, RZ, RZ, R38 ;  /* 0x000000ffffd67224 */ /* 0x002fc400078e0026 */
[----:B------:R-:W-:Y:S01]  /*22c0*/  IMAD.MOV.U32 R215, RZ, RZ, R37 ;  /* 0x000000ffffd77224 */ /* 0x000fe200078e0025 */
[----:B------:R1:W-:Y:S01]  /*22d0*/  STL.64 [R1+0x2c0], R206 ;  /* 0x0002c0ce01007387 */ /* 0x0003e20000100a00 */
[----:B--2---:R-:W-:Y:S02]  /*22e0*/  IMAD.MOV.U32 R212, RZ, RZ, R40 ;  /* 0x000000ffffd47224 */ /* 0x004fe400078e0028 */
[----:B------:R-:W-:Y:S01]  /*22f0*/  IMAD.MOV.U32 R213, RZ, RZ, R39 ;  /* 0x000000ffffd57224 */ /* 0x000fe200078e0027 */
[----:B------:R2:W-:Y:S01]  /*2300*/  STL.64 [R1+0x2b8], R204 ;  /* 0x0002b8cc01007387 */ /* 0x0005e20000100a00 */
[----:B---3--:R-:W-:Y:S02]  /*2310*/  IMAD.MOV.U32 R210, RZ, RZ, R42 ;  /* 0x000000ffffd27224 */ /* 0x008fe400078e002a */
[----:B------:R-:W-:Y:S01]  /*2320*/  IMAD.MOV.U32 R211, RZ, RZ, R41 ;  /* 0x000000ffffd37224 */ /* 0x000fe200078e0029 */
[----:B------:R3:W-:Y:S01]  /*2330*/  STL.64 [R1+0x2b0], R202 ;  /* 0x0002b0ca01007387 */ /* 0x0007e20000100a00 */
[----:B----4-:R-:W-:-:S02]  /*2340*/  IMAD.MOV.U32 R208, RZ, RZ, R44 ;  /* 0x000000ffffd07224 */ /* 0x010fc400078e002c */
[----:B------:R-:W-:Y:S01]  /*2350*/  IMAD.MOV.U32 R209, RZ, RZ, R43 ;  /* 0x000000ffffd17224 */ /* 0x000fe200078e002b */
[----:B------:R4:W-:Y:S01]  /*2360*/  STL.64 [R1+0x2a8], R200 ;  /* 0x0002a8c801007387 */ /* 0x0009e20000100a00 */
[----:B-1----:R-:W-:Y:S02]  /*2370*/  IMAD.MOV.U32 R206, RZ, RZ, R46 ;  /* 0x000000ffffce7224 */ /* 0x002fe400078e002e */
[----:B------:R-:W-:Y:S01]  /*2380*/  IMAD.MOV.U32 R207, RZ, RZ, R45 ;  /* 0x000000ffffcf7224 */ /* 0x000fe200078e002d */
[----:B------:R1:W-:Y:S01]  /*2390*/  STL.64 [R1+0x2a0], R198 ;  /* 0x0002a0c601007387 */ /* 0x0003e20000100a00 */
[----:B--2---:R-:W-:Y:S02]  /*23a0*/  IMAD.MOV.U32 R204, RZ, RZ, R48 ;  /* 0x000000ffffcc7224 */ /* 0x004fe400078e0030 */
[----:B------:R-:W-:Y:S01]  /*23b0*/  IMAD.MOV.U32 R205, RZ, RZ, R47 ;  /* 0x000000ffffcd7224 */ /* 0x000fe200078e002f */
[----:B------:R2:W-:Y:S01]  /*23c0*/  STL.64 [R1+0x298], R196 ;  /* 0x000298c401007387 */ /* 0x0005e20000100a00 */
[----:B---3--:R-:W-:-:S02]  /*23d0*/  IMAD.MOV.U32 R202, RZ, RZ, R50 ;  /* 0x000000ffffca7224 */ /* 0x008fc400078e0032 */
[----:B------:R-:W-:Y:S01]  /*23e0*/  IMAD.MOV.U32 R203, RZ, RZ, R49 ;  /* 0x000000ffffcb7224 */ /* 0x000fe200078e0031 */
[----:B------:R3:W-:Y:S01]  /*23f0*/  STL.64 [R1+0x290], R194 ;  /* 0x000290c201007387 */ /* 0x0007e20000100a00 */
[----:B----4-:R-:W-:Y:S02]  /*2400*/  IMAD.MOV.U32 R200, RZ, RZ, R52 ;  /* 0x000000ffffc87224 */ /* 0x010fe400078e0034 */
[----:B------:R-:W-:Y:S01]  /*2410*/  IMAD.MOV.U32 R201, RZ, RZ, R51 ;  /* 0x000000ffffc97224 */ /* 0x000fe200078e0033 */
[----:B------:R4:W-:Y:S01]  /*2420*/  STL.64 [R1+0x288], R192 ;  /* 0x000288c001007387 */ /* 0x0009e20000100a00 */
[----:B-1----:R-:W-:Y:S01]  /*2430*/  IMAD.MOV.U32 R198, RZ, RZ, R54 ;  /* 0x000000ffffc67224 */ /* 0x002fe200078e0036 */
[----:B------:R-:W-:Y:S01]  /*2440*/  MOV R199, R53 ;  /* 0x0000003500c77202 */ /* 0x000fe20000000f00 */
[----:B------:R-:W-:Y:S01]  /*2450*/  IMAD.MOV.U32 R227, RZ, RZ, R25 ;  /* 0x000000ffffe37224 */ /* 0x000fe200078e0019 */
[----:B------:R1:W-:Y:S01]  /*2460*/  STL.64 [R1+0x280], R190 ;  /* 0x000280be01007387 */ /* 0x0003e20000100a00 */
[----:B--2---:R-:W-:-:S02]  /*2470*/  IMAD.MOV.U32 R196, RZ, RZ, R56 ;  /* 0x000000ffffc47224 */ /* 0x004fc400078e0038 */
[----:B------:R-:W-:Y:S01]  /*2480*/  IMAD.MOV.U32 R197, RZ, RZ, R55 ;  /* 0x000000ffffc57224 */ /* 0x000fe200078e0037 */
[----:B------:R2:W-:Y:S01]  /*2490*/  STL.64 [R1+0x278], R188 ;  /* 0x000278bc01007387 */ /* 0x0005e20000100a00 */
[----:B---3--:R-:W-:Y:S02]  /*24a0*/  IMAD.MOV.U32 R194, RZ, RZ, R58 ;  /* 0x000000ffffc27224 */ /* 0x008fe400078e003a */
[----:B------:R-:W-:Y:S02]  /*24b0*/  IMAD.MOV.U32 R195, RZ, RZ, R57 ;  /* 0x000000ffffc37224 */ /* 0x000fe400078e0039 */
[----:B----4-:R-:W-:Y:S02]  /*24c0*/  IMAD.MOV.U32 R192, RZ, RZ, R60 ;  /* 0x000000ffffc07224 */ /* 0x010fe400078e003c */
[----:B------:R-:W-:Y:S02]  /*24d0*/  IMAD.MOV.U32 R193, RZ, RZ, R59 ;  /* 0x000000ffffc17224 */ /* 0x000fe400078e003b */
[----:B-1----:R-:W-:-:S02]  /*24e0*/  IMAD.MOV.U32 R190, RZ, RZ, R62 ;  /* 0x000000ffffbe7224 */ /* 0x002fc400078e003e */
[----:B------:R-:W-:Y:S02]  /*24f0*/  IMAD.MOV.U32 R191, RZ, RZ, R61 ;  /* 0x000000ffffbf7224 */ /* 0x000fe400078e003d */
[----:B--2---:R-:W-:Y:S02]  /*2500*/  IMAD.MOV.U32 R188, RZ, RZ, R64 ;  /* 0x000000ffffbc7224 */ /* 0x004fe400078e0040 */
        /* <DEDUP_REMOVED lines=25> */
[----:B------:R-:W-:-:S06]  /*26a0*/  WARPGROUP.ARRIVE ;  /* 0x00000000000079c5 */ /* 0x000fcc0000000000 */
[----:B------:R-:W-:Y:S01]  /*26b0*/  HGMMA.64x128x16.F32 R24, gdesc[UR16].tnspA.tnspB, RZ, !UPT, gsb0 ;  /* 0x61e00000101879f0 */ /* 0x000fe2000c0008ff */
[----:B------:R-:W-:Y:S02]  /*26c0*/  UIADD3 UR16, UR4, 0x80, URZ ;  /* 0x0000008004107890 */ /* 0x000fe4000fffe03f */
[----:B------:R-:W-:Y:S01]  /*26d0*/  UIADD3 UR18, UR10, 0x80, URZ ;  /* 0x000000800a127890 */ /* 0x000fe2000fffe03f */
[----:B------:R-:W-:Y:S01]  /*26e0*/  UMOV UR17, 0x40000040 ;  /* 0x4000004000117882 */ /* 0x000fe20000000000 */
[----:B------:R-:W-:Y:S01]  /*26f0*/  UMOV UR19, 0x40000040 ;  /* 0x4000004000137882 */ /* 0x000fe20000000000 */
[----:B------:R-:W-:Y:S02]  /*2700*/  WARPGROUP.DEPBAR.LE gsb0, 0x0 ;  /* 0x00008000000079c5 */ /* 0x000fe40000010000 */
[----:B------:R-:W-:-:S06]  /*2710*/  WARPGROUP.ARRIVE ;  /* 0x00000000000079c5 */ /* 0x000fcc0000000000 */
[----:B------:R-:W-:Y:S03]  /*2720*/  HGMMA.64x128x16.F32 R188, gdesc[UR16].tnspA.tnspB, R188, gsb0 ;  /* 0x61e0000010bc79f0 */ /* 0x000fe600080008bc */
[----:B------:R-:W-:Y:S02]  /*2730*/  WARPGROUP.DEPBAR.LE gsb0, 0x0 ;  /* 0x00008000000079c5 */ /* 0x000fe40000010000 */
[----:B------:R-:W-:Y:S04]  /*2740*/  STL.64 [R1], R188 ;  /* 0x000000bc01007387 */ /* 0x000fe80000100a00 */
[----:B------:R-:W-:Y:S04]  /*2750*/  STL.64 [R1+0x8], R190 ;  /* 0x000008be01007387 */ /* 0x000fe80000100a00 */
        /* <DEDUP_REMOVED lines=11> */
[----:B------:R1:W-:Y:S04]  /*2810*/  STL.64 [R1+0x68], R214 ;  /* 0x000068d601007387 */ /* 0x0003e80000100a00 */
        /* <DEDUP_REMOVED lines=18> */
[----:B-1----:R-:W2:Y:S04]  /*2940*/  LDL.LU.64 R214, [R1+0x2e0] ;  /* 0x0002e00001d67983 */ /* 0x002ea80000300a00 */
[----:B------:R-:W2:Y:S04]  /*2950*/  LDL.LU.64 R212, [R1+0x2d8] ;  /* 0x0002d80001d47983 */ /* 0x000ea80000300a00 */
        /* <DEDUP_REMOVED lines=11> */
[----:B------:R-:W2:Y:S01]  /*2a10*/  LDL.LU.64 R188, [R1+0x278] ;  /* 0x0002780001bc7983 */ /* 0x000ea20000300a00 */
[----:B------:R-:W-:Y:S01]  /*2a20*/  UIADD3 UR16, UR4, 0x280, URZ ;  /* 0x0000028004107890 */ /* 0x000fe2000fffe03f */
[----:B------:R-:W-:Y:S01]  /*2a30*/  UMOV UR17, 0x40000040 ;  /* 0x4000004000117882 */ /* 0x000fe20000000000 */
[----:B--2---:R-:W-:-:S07]  /*2a40*/  WARPGROUP.ARRIVE ;  /* 0x00000000000079c5 */ /* 0x004fce0000000000 */
[----:B------:R-:W-:Y:S01]  /*2a50*/  HGMMA.64x128x16.F32 R152, gdesc[UR16].tnspA.tnspB, R152, gsb0 ;  /* 0x61e00000109879f0 */ /* 0x000fe20008000898 */
[----:B------:R-:W-:Y:S02]  /*2a60*/  UIADD3 UR16, UR4, 0x480, URZ ;  /* 0x0000048004107890 */ /* 0x000fe4000fffe03f */
[----:B------:R-:W-:Y:S02]  /*2a70*/  WARPGROUP.DEPBAR.LE gsb0, 0x0 ;  /* 0x00008000000079c5 */ /* 0x000fe40000010000 */
        /* <DEDUP_REMOVED lines=32> */
[----:B-1----:R-:W2:Y:S04]  /*2c80*/  LDL.LU.64 R152, [R1] ;  /* 0x0000000001987983 */ /* 0x002ea80000300a00 */
        /* <DEDUP_REMOVED lines=31> */
[----:B------:R-:W-:Y:S01]  /*2e80*/  WARPGROUP.ARRIVE ;  /* 0x00000000000079c5 */ /* 0x000fe20000000000 */
[----:B------:R-:W-:-:S05]  /*2e90*/  UMOV UR17, 0x40000040 ;  /* 0x4000004000117882 */ /* 0x000fca0000000000 */
[----:B------:R-:W-:Y:S01]  /*2ea0*/  HGMMA.64x128x16.F32 R88, gdesc[UR16].tnspA.tnspB, R88, gsb0 ;  /* 0x61e00000105879f0 */ /* 0x000fe20008000858 */
[----:B------:R-:W-:Y:S01]  /*2eb0*/  UIADD3 UR16, UR4, 0x680, URZ ;  /* 0x0000068004107890 */ /* 0x000fe2000fffe03f */
[----:B------:R-:W-:Y:S01]  /*2ec0*/  UMOV UR17, 0x40000040 ;  /* 0x4000004000117882 */ /* 0x000fe20000000000 */
[----:B------:R-:W-:Y:S02]  /*2ed0*/  WARPGROUP.DEPBAR.LE gsb0, 0x0 ;  /* 0x00008000000079c5 */ /* 0x000fe40000010000 */
[----:B------:R-:W-:-:S07]  /*2ee0*/  WARPGROUP.ARRIVE ;  /* 0x00000000000079c5 */ /* 0x000fce0000000000 */
[----:B------:R-:W-:Y:S01]  /*2ef0*/  HGMMA.64x128x16.F32 R24, gdesc[UR16].tnspA.tnspB, R24, gsb0 ;  /* 0x61e00000101879f0 */ /* 0x000fe20008000818 */
[----:B------:R-:W-:Y:S02]  /*2f00*/  UIADD3 UR16, UR4, 0x100, URZ ;  /* 0x0000010004107890 */ /* 0x000fe4000fffe03f */
[----:B------:R-:W-:Y:S01]  /*2f10*/  UIADD3 UR18, UR10, 0x100, URZ ;  /* 0x000001000a127890 */ /* 0x000fe2000fffe03f */
[----:B------:R-:W-:Y:S01]  /*2f20*/  UMOV UR17, 0x40000040 ;  /* 0x4000004000117882 */ /* 0x000fe20000000000 */
[----:B------:R-:W-:Y:S01]  /*2f30*/  UMOV UR19, 0x40000040 ;  /* 0x4000004000137882 */ /* 0x000fe20000000000 */
[----:B------:R-:W-:Y:S02]  /*2f40*/  WARPGROUP.DEPBAR.LE gsb0, 0x0 ;  /* 0x00008000000079c5 */ /* 0x000fe40000010000 */
[----:B--2---:R-:W-:-:S06]  /*2f50*/  WARPGROUP.ARRIVE ;  /* 0x00000000000079c5 */ /* 0x004fcc0000000000 */
[----:B------:R-:W-:Y:S03]  /*2f60*/  HGMMA.64x128x16.F32 R152, gdesc[UR16].tnspA.tnspB, R152, gsb0 ;  /* 0x61e00000109879f0 */ /* 0x000fe60008000898 */
[----:B------:R-:W-:Y:S02]  /*2f70*/  WARPGROUP.DEPBAR.LE gsb0, 0x0 ;  /* 0x00008000000079c5 */ /* 0x000fe40000010000 */
[----:B------:R-:W-:Y:S01]  /*2f80*/  STL.64 [R1], R152 ;  /* 0x0000009801007387 */ /* 0x000fe20000100a00 */
[----:B------:R-:W-:Y:S01]  /*2f90*/  IMAD.MOV.U32 R2, RZ, RZ, R214 ;  /* 0x000000ffff027224 */ /* 0x000fe200078e00d6 */
[----:B------:R-:W-:Y:S01]  /*2fa0*/  MOV R23, R195 ;  /* 0x000000c300177202 */ /* 0x000fe20000000f00 */
[----:B------:R-:W-:Y:S01]  /*2fb0*/  IMAD.MOV.U32 R0, RZ, RZ, R215 ;  /* 0x000000ffff007224 */ /* 0x000fe200078e00d7 */
[----:B------:R1:W-:Y:S01]  /*2fc0*/  STL.64 [R1+0x8], R154 ;  /* 0x0000089a01007387 */ /* 0x0003e20000100a00 */
[----:B------:R-:W-:-:S02]  /*2fd0*/  IMAD.MOV.U32 R6, RZ, RZ, R212 ;  /* 0x000000ffff067224 */ /* 0x000fc400078e00d4 */
[----:B------:R-:W-:Y:S01]  /*2fe0*/  IMAD.MOV.U32 R3, RZ, RZ, R213 ;  /* 0x000000ffff037224 */ /* 0x000fe200078e00d5 */
[----:B------:R-:W2:Y:S01]  /*2ff0*/  LDL.LU.64 R214, [R1+0x270] ;  /* 0x0002700001d67983 */ /* 0x000ea20000300a00 */
[----:B------:R-:W-:Y:S02]  /*3000*/  IMAD.MOV.U32 R8, RZ, RZ, R210 ;  /* 0x000000ffff087224 */ /* 0x000fe400078e00d2 */
[----:B------:R-:W-:Y:S01]  /*3010*/  IMAD.MOV.U32 R7, RZ, RZ, R211 ;  /* 0x000000ffff077224 */ /* 0x000fe200078e00d3 */
[----:B------:R-:W2:Y:S01]  /*3020*/  LDL.LU.64 R212, [R1+0x268] ;  /* 0x0002680001d47983 */ /* 0x000ea20000300a00 */
[----:B------:R-:W-:Y:S02]  /*3030*/  IMAD.MOV.U32 R10, RZ, RZ, R208 ;  /* 0x000000ffff0a7224 */ /* 0x000fe400078e00d0 */
[----:B------:R-:W-:Y:S01]  /*3040*/  IMAD.MOV.U32 R9, RZ, RZ, R209 ;  /* 0x000000ffff097224 */ /* 0x000fe200078e00d1 */
[----:B------:R-:W2:Y:S01]  /*3050*/  LDL.LU.64 R210, [R1+0x260] ;  /* 0x0002600001d27983 */ /* 0x000ea20000300a00 */
        /* <DEDUP_REMOVED lines=75> */
[----:B------:R-:W-:-:S03]  /*3510*/  IMAD.MOV.U32 R4, RZ, RZ, R157 ;  /* 0x000000ffff047224 */ /* 0x000fc600078e009d */
[----:B------:R-:W2:Y:S04]  /*3520*/  LDL.LU.64 R158, [R1+0x190] ;  /* 0x00019000019e7983 */ /* 0x000ea80000300a00 */
[----:B------:R-:W2:Y:S04]  /*3530*/  LDL.LU.64 R156, [R1+0x188] ;  /* 0x00018800019c7983 */ /* 0x000ea80000300a00 */
[----:B-1----:R-:W2:Y:S04]  /*3540*/  LDL.LU.64 R154, [R1+0x180] ;  /* 0x00018000019a7983 */ /* 0x002ea80000300a00 */
[----:B------:R-:W2:Y:S01]  /*3550*/  LDL.LU.64 R152, [R1+0x178] ;  /* 0x0001780001987983 */ /* 0x000ea20000300a00 */
[----:B------:R-:W-:Y:S01]  /*3560*/  UIADD3 UR16, UR4, 0x300, URZ ;  /* 0x0000030004107890 */ /* 0x000fe2000fffe03f */
[----:B------:R-:W-:Y:S01]  /*3570*/  UMOV UR17, 0x40000040 ;  /* 0x4000004000117882 */ /* 0x000fe20000000000 */
[----:B--2---:R-:W-:-:S07]  /*3580*/  WARPGROUP.ARRIVE ;  /* 0x00000000000079c5 */ /* 0x004fce0000000000 */
[----:B------:R-:W-:Y:S01]  /*3590*/  HGMMA.64x128x16.F32 R152, gdesc[UR16].tnspA.tnspB, R152, gsb0 ;  /* 0x61e00000109879f0 */ /* 0x000fe20008000898 */
[----:B------:R-:W-:Y:S01]  /*35a0*/  UIADD3 UR16, UR4, 0x500, URZ ;  /* 0x0000050004107890 */ /* 0x000fe2000fffe03f */
[----:B------:R-:W-:Y:S01]  /*35b0*/  UMOV UR17, 0x40000040 ;  /* 0x4000004000117882 */ /* 0x000fe20000000000 */
        /* <DEDUP_REMOVED lines=15> */
[----:B-1----:R-:W2:Y:S04]  /*36b0*/  LDL.LU R188, [R1] ;  /* 0x0000000001bc7983 */ /* 0x002ea80000300800 */
[----:B------:R-:W2:Y:S04]  /*36c0*/  LDL.LU R189, [R1+0x4] ;  /* 0x0000040001bd7983 */ /* 0x000ea80000300800 */
[----:B------:R-:W2:Y:S04]  /*36d0*/  LDL.LU R190, [R1+0x8] ;  /* 0x0000080001be7983 */ /* 0x000ea80000300800 */
[----:B------:R-:W2:Y:S01]  /*36e0*/  LDL.LU R191, [R1+0xc] ;  /* 0x00000c0001bf7983 */ /* 0x000ea20000300800 */
[----:B------:R-:W-:-:S06]  /*36f0*/  WARPGROUP.ARRIVE ;  /* 0x00000000000079c5 */ /* 0x000fcc0000000000 */
[----:B------:R-:W-:Y:S01]  /*3700*/  HGMMA.64x128x16.F32 R88, gdesc[UR16].tnspA.tnspB, R88, gsb0 ;  /* 0x61e00000105879f0 */ /* 0x000fe20008000858 */
[----:B------:R-:W-:Y:S01]  /*3710*/  UIADD3 UR16, UR4, 0x700, URZ ;  /* 0x0000070004107890 */ /* 0x000fe2000fffe03f */
[----:B------:R-:W-:Y:S01]  /*3720*/  UMOV UR17, 0x40000040 ;  /* 0x4000004000117882 */ /* 0x000fe20000000000 */
        /* <DEDUP_REMOVED lines=10> */
[----:B------:R-:W-:Y:S01]  /*37d0*/  IMAD.MOV.U32 R205, RZ, RZ, R241 ;  /* 0x000000ffffcd7224 */ /* 0x000fe200078e00f1 */
[----:B------:R-:W-:-:S02]  /*37e0*/  WARPGROUP.DEPBAR.LE gsb0, 0x0 ;  /* 0x00008000000079c5 */ /* 0x000fc40000010000 */
[----:B------:R-:W-:-:S06]  /*37f0*/  WARPGROUP.ARRIVE ;  /* 0x00000000000079c5 */ /* 0x000fcc0000000000 */
[----:B------:R-:W-:Y:S01]  /*3800*/  HGMMA.64x128x16.F32 R24, gdesc[UR16].tnspA.tnspB, R24, gsb0 ;  /* 0x61e00000101879f0 */ /* 0x000fe20008000818 */
        /* <DEDUP_REMOVED lines=8> */
[----:B------:R-:W-:Y:S01]  /*3890*/  IMAD.MOV.U32 R214, RZ, RZ, R232 ;  /* 0x000000ffffd67224 */ /* 0x000fe200078e00e8 */
[----:B------:R-:W-:Y:S01]  /*38a0*/  MOV R232, R22 ;  /* 0x0000001600e87202 */ /* 0x000fe20000000f00 */
        /* <DEDUP_REMOVED lines=15> */
[----:B------:R-:W-:Y:S01]  /*39a0*/  UIADD3 UR16, UR4, 0x180, URZ ;  /* 0x0000018004107890 */ /* 0x000fe2000fffe03f */
[----:B------:R-:W-:Y:S01]  /*39b0*/  IMAD.MOV.U32 R231, RZ, RZ, R23 ;  /* 0x000000ffffe77224 */ /* 0x000fe200078e0017 */
[----:B------:R-:W-:Y:S01]  /*39c0*/  UIADD3 UR18, UR10, 0x180, URZ ;  /* 0x000001800a127890 */ /* 0x000fe2000fffe03f */
[----:B------:R-:W-:Y:S01]  /*39d0*/  IMAD.MOV.U32 R233, RZ, RZ, R21 ;  /* 0x000000ffffe97224 */ /* 0x000fe200078e0015 */
[----:B------:R-:W-:Y:S01]  /*39e0*/  UMOV UR17, 0x40000040 ;  /* 0x4000004000117882 */ /* 0x000fe20000000000 */
[----:B------:R-:W-:Y:S01]  /*39f0*/  IMAD.MOV.U32 R234, RZ, RZ, R20 ;  /* 0x000000ffffea7224 */ /* 0x000fe200078e0014 */
[----:B------:R-:W-:Y:S01]  /*3a00*/  UMOV UR19, 0x40000040 ;  /* 0x4000004000137882 */ /* 0x000fe20000000000 */
[----:B------:R-:W-:Y:S01]  /*3a10*/  IMAD.MOV.U32 R235, RZ, RZ, R19 ;  /* 0x000000ffffeb7224 */ /* 0x000fe200078e0013 */
[----:B------:R1:W5:Y:S01]  /*3a20*/  LDL.LU R5, [R1+0x174] ;  /* 0x0001740001057983 */ /* 0x0003620000300800 */
[----:B------:R-:W-:-:S02]  /*3a30*/  IMAD.MOV.U32 R236, RZ, RZ, R18 ;  /* 0x000000ffffec7224 */ /* 0x000fc400078e0012 */
[----:B------:R-:W-:Y:S01]  /*3a40*/  IMAD.MOV.U32 R237, RZ, RZ, R17 ;  /* 0x000000ffffed7224 */ /* 0x000fe200078e0011 */
[----:B------:R1:W5:Y:S01]  /*3a50*/  LDL.LU R4, [R1+0x170] ;  /* 0x0001700001047983 */ /* 0x0003620000300800 */
[----:B------:R-:W-:Y:S02]  /*3a60*/  IMAD.MOV.U32 R238, RZ, RZ, R16 ;  /* 0x000000ffffee7224 */ /* 0x000fe400078e0010 */
[----:B------:R-:W-:Y:S02]  /*3a70*/  IMAD.MOV.U32 R239, RZ, RZ, R15 ;  /* 0x000000ffffef7224 */ /* 0x000fe400078e000f */
[----:B------:R-:W-:Y:S01]  /*3a80*/  IMAD.MOV.U32 R240, RZ, RZ, R14 ;  /* 0x000000fffff07224 */ /* 0x000fe200078e000e */
[----:B------:R-:W-:-:S05]  /*3a90*/  WARPGROUP.DEPBAR.LE gsb0, 0x0 ;  /* 0x00008000000079c5 */ /* 0x000fca0000010000 */
[----:B--2---:R-:W-:-:S06]  /*3aa0*/  WARPGROUP.ARRIVE ;  /* 0x00000000000079c5 */ /* 0x004fcc0000000000 */
        /* <DEDUP_REMOVED lines=34> */
[----:B--2---:R-:W2:Y:S04]  /*3cd0*/  LDL.LU.64 R214, [R1+0x168] ;  /* 0x0001680001d67983 */ /* 0x004ea80000300a00 */
        /* <DEDUP_REMOVED lines=20> */
[----:B------:R-:W-:-:S07]  /*3e20*/  WARPGROUP.ARRIVE ;  /* 0x00000000000079c5 */ /* 0x000fce0000000000 */
[----:B------:R-:W-:Y:S01]  /*3e30*/  HGMMA.64x128x16.F32 R88, gdesc[UR16].tnspA.tnspB, R88, gsb0 ;  /* 0x61e00000105879f0 */ /* 0x000fe20008000858 */
[----:B------:R-:W-:Y:S01]  /*3e40*/  UIADD3 UR16, UR4, 0x780, URZ ;  /* 0x0000078004107890 */ /* 0x000fe2000fffe03f */
[----:B------:R-:W-:Y:S02]  /*3e50*/  UMOV UR17, 0x40000040 ;  /* 0x4000004000117882 */ /* 0x000fe40000000000 */
[----:B------:R-:W-:Y:S01]  /*3e60*/  UMOV UR4, 0x1 ;  /* 0x0000000100047882 */ /* 0x000fe20000000000 */
[----:B------:R-:W-:Y:S02]  /*3e70*/  WARPGROUP.DEPBAR.LE gsb0, 0x0 ;  /* 0x00008000000079c5 */ /* 0x000fe40000010000 */
[----:B------:R-:W-:-:S06]  /*3e80*/  WARPGROUP.ARRIVE ;  /* 0x00000000000079c5 */ /* 0x000fcc0000000000 */
[----:B-1----:R-:W-:Y:S03]  /*3e90*/  HGMMA.64x128x16.F32 R24, gdesc[UR16].tnspA.tnspB, R24, gsb0 ;  /* 0x61e00000101879f0 */ /* 0x002fe60008000818 */
[----:B------:R-:W-:Y:S02]  /*3ea0*/  WARPGROUP.DEPBAR.LE gsb0, 0x0 ;  /* 0x00008000000079c5 */ /* 0x000fe40000010000 */
.L_x_14:
[----:B------:R-:W-:-:S04]  /*3eb0*/  UISETP.LT.AND UP0, UPT, UR25, 0x1, UPT ;  /* 0x000000011900788c */ /* 0x000fc8000bf01270 */
[----:B------:R-:W-:-:S04]  /*3ec0*/  USEL UR5, UR25, 0x1, UP0 ;  /* 0x0000000119057887 */ /* 0x000fc80008000000 */
[----:B------:R-:W-:-:S04]  /*3ed0*/  UIADD3 UR10, -UR5, UR25, URZ ;  /* 0x00000019050a7290 */ /* 0x000fc8000fffe13f */
[----:B------:R-:W-:-:S06]  /*3ee0*/  UISETP.GE.AND UP0, UPT, UR10, 0x1, UPT ;  /* 0x000000010a00788c */ /* 0x000fcc000bf06270 */
[----:B------:R-:W-:-:S13]  /*3ef0*/  PLOP3.LUT P0, PT, PT, PT, UP0, 0x80, 0x0 ;  /* 0x000000000000781c */ /* 0x000fda0003f0f008 */
[----:B------:R-:W-:Y:S05]  /*3f00*/  @!P0 BRA `(.L_x_17) ;  /* 0x0000002800a08947 */ /* 0x000fea0003800000 */
[----:B------:R-:W-:Y:S01]  /*3f10*/  IMAD.MOV.U32 R3, RZ, RZ, RZ ;  /* 0x000000ffff037224 */ /* 0x000fe200078e00ff */
[----:B------:R-:W-:Y:S02]  /*3f20*/  ULOP3.LUT UR9, UR6, 0x1, URZ, 0xfc, !UPT ;  /* 0x0000000106097892 */ /* 0x000fe4000f8efc3f */
[----:B------:R-:W-:Y:S01]  /*3f30*/  UISETP.NE.U32.AND UP0, UPT, UR4, URZ, UPT ;  /* 0x0000003f0400728c */ /* 0x000fe2000bf05070 */
[----:B------:R-:W-:-:S10]  /*3f40*/  UMOV UR5, URZ ;  /* 0x0000003f00057c82 */ /* 0x000fd40008000000 */
.L_x_22:
[----:B------:R-:W-:-:S06]  /*3f50*/  UISETP.NE.AND UP1, UPT, UR9, 0x3, UPT ;  /* 0x000000030900788c */ /* 0x000fcc000bf25270 */
[----:B------:R-:W-:-:S13]  /*3f60*/  PLOP3.LUT P1, PT, PT, PT, UP1, 0x80, 0x0 ;  /* 0x000000000000781c */ /* 0x000fda0003f2f018 */
[----:B------:R-:W-:Y:S05]  /*3f70*/  @!P1 BRA `(.L_x_18) ;  /* 0x0000000000049947 */ /* 0x000fea0003800000 */
[----:B------:R-:W-:Y:S01]  /*3f80*/  BPT.TRAP 0x1 ;  /* 0x000000040000795c */ /* 0x000fe20000300000 */
.L_x_18:
[----:B------:R-:W1:Y:S01]  /*3f90*/  S2UR UR12, SR_CgaCtaId ;  /* 0x00000000000c79c3 */ /* 0x000e620000008800 */
[----:B------:R-:W-:Y:S01]  /*3fa0*/  UMOV UR11, 0x400 ;  /* 0x00000400000b7882 */ /* 0x000fe20000000000 */
[----:B------:R-:W-:Y:S01]  /*3fb0*/  SHF.L.U32 R2, R3, 0x1f, RZ ;  /* 0x0000001f03027819 */ /* 0x000fe200000006ff */
[----:B-1----:R-:W-:-:S04]  /*3fc0*/  ULEA UR11, UR12, UR11, 0x18 ;  /* 0x0000000b0c0b7291 */ /* 0x002fc8000f8ec03f */
[----:B------:R-:W-:-:S12]  /*3fd0*/  ULEA UR12, UR4, UR11, 0x3 ;  /* 0x0000000b040c7291 */ /* 0x000fd8000f8e183f */
.L_x_19:
[----:B-1----:R-:W-:-:S04]  /*3fe0*/  IMAD.U32 R0, RZ, RZ, UR12 ;  /* 0x0000000cff007e24 */ /* 0x002fc8000f8e00ff */
[----:B------:R1:W2:Y:S03]  /*3ff0*/  SYNCS.PHASECHK.TRANS64.TRYWAIT P0, [R0+URZ+0x30000], R2 ;  /* 0x03000002000075a7 */ /* 0x0002a6000800017f */
[----:B--2---:R-:W-:Y:S05]  /*4000*/  @!P0 NANOSLEEP.SYNCS 0x989680 ;  /* 0x009896800000895d */ /* 0x004fea0003900000 */
[----:B------:R-:W2:Y:S02]  /*4010*/  @!P0 SYNCS.PHASECHK.TRANS64 P0, [R0+URZ+0x30000], R2 ;  /* 0x03000002000085a7 */ /* 0x000ea4000800007f */
[----:B--2---:R-:W-:Y:S05]  /*4020*/  @!P0 BRA `(.L_x_19) ;  /* 0xfffffffc00ec8947 */ /* 0x004fea000383ffff */
        /* <DEDUP_REMOVED lines=32> */
[----:B--2---:R-:W2:Y:S04]  /*4230*/  LDL.LU.64 R24, [R1] ;  /* 0x0000000001187983 */ /* 0x004ea80000300a00 */
        /* <DEDUP_REMOVED lines=33> */
[----:B------:R-:W-:-:S02]  /*4450*/  UMOV UR19, 0x40000040 ;  /* 0x4000004000137882 */ /* 0x000fc40000000000 */
[----:B------:R-:W-:Y:S01]  /*4460*/  USHF.R.U32.HI UR14, URZ, 0x4, UR12 ;  /* 0x000000043f0e7899 */ /* 0x000fe2000801160c */
[----:B-----5:R-:W-:Y:S01]  /*4470*/  STL [R1+0x178], R5 ;  /* 0x0001780501007387 */ /* 0x020fe20000100800 */
[----:B------:R-:W-:Y:S02]  /*4480*/  USHF.R.U32.HI UR12, URZ, 0x4, UR11 ;  /* 0x000000043f0c7899 */ /* 0x000fe4000801160b */
[----:B------:R-:W-:Y:S01]  /*4490*/  ULOP3.LUT UR14, UR14, 0x3fff, URZ, 0xc0, !UPT ;  /* 0x00003fff0e0e7892 */ /* 0x000fe2000f8ec03f */
[----:B------:R3:W-:Y:S01]  /*44a0*/  STL [R1+0x174], R4 ;  /* 0x0001740401007387 */ /* 0x0007e20000100800 */
[----:B------:R-:W-:Y:S02]  /*44b0*/  ULOP3.LUT UR12, UR12, 0x3fff, URZ, 0xc0, !UPT ;  /* 0x00003fff0c0c7892 */ /* 0x000fe4000f8ec03f */
[----:B------:R-:W-:Y:S01]  /*44c0*/  ULOP3.LUT UR16, UR14, 0x2000000, URZ, 0xfc, !UPT ;  /* 0x020000000e107892 */ /* 0x000fe2000f8efc3f */
[----:B------:R4:W-:Y:S01]  /*44d0*/  STL [R1+0x170], R3 ;  /* 0x0001700301007387 */ /* 0x0009e20000100800 */
[----:B------:R-:W-:-:S02]  /*44e0*/  ULEA UR14, UR4, UR12, 0xb ;  /* 0x0000000c040e7291 */ /* 0x000fc4000f8e583f */
[----:B------:R-:W-:-:S05]  /*44f0*/  ULEA UR12, UR4, UR16, 0xa ;  /* 0x00000010040c7291 */ /* 0x000fca000f8e503f */
[----:B------:R-:W-:Y:S02]  /*4500*/  UMOV UR16, UR14 ;  /* 0x0000000e00107c82 */ /* 0x000fe40008000000 */
[----:B------:R-:W-:Y:S01]  /*4510*/  UMOV UR18, UR12 ;  /* 0x0000000c00127c82 */ /* 0x000fe20008000000 */
[----:B--2---:R-:W-:-:S06]  /*4520*/  WARPGROUP.ARRIVE ;  /* 0x00000000000079c5 */ /* 0x004fcc0000000000 */
[----:B------:R-:W-:Y:S01]  /*4530*/  HGMMA.64x128x16.F32 R24, gdesc[UR16].tnspA.tnspB, R24, UP0, gsb0 ;  /* 0x61e00000101879f0 */ /* 0x000fe2000b800818 */
[----:B------:R-:W-:Y:S01]  /*4540*/  UIADD3 UR16, UR14, 0x200, URZ ;  /* 0x000002000e107890 */ /* 0x000fe2000fffe03f */
[----:B------:R-:W-:Y:S01]  /*4550*/  UMOV UR17, 0x40000040 ;  /* 0x4000004000117882 */ /* 0x000fe20000000000 */
[----:B------:R-:W-:Y:S02]  /*4560*/  WARPGROUP.DEPBAR.LE gsb0, 0x0 ;  /* 0x00008000000079c5 */ /* 0x000fe40000010000 */
[----:B------:R-:W-:Y:S01]  /*4570*/  STL.64 [R1], R24 ;  /* 0x0000001801007387 */ /* 0x000fe20000100a00 */
[----:B-1----:R-:W-:Y:S01]  /*4580*/  IMAD.MOV.U32 R2, RZ, RZ, R86 ;  /* 0x000000ffff027224 */ /* 0x002fe200078e0056 */
[----:B------:R-:W-:Y:S01]  /*4590*/  WARPGROUP.ARRIVE ;  /* 0x00000000000079c5 */ /* 0x000fe20000000000 */
[----:B------:R-:W-:Y:S01]  /*45a0*/  IMAD.MOV.U32 R0, RZ, RZ, R87 ;  /* 0x000000ffff007224 */ /* 0x000fe200078e0057 */
[----:B------:R1:W-:Y:S01]  /*45b0*/  STL.64 [R1+0x8], R26 ;  /* 0x0000081a01007387 */ /* 0x0003e20000100a00 */
[----:B---3--:R-:W-:Y:S01]  /*45c0*/  IMAD.MOV.U32 R4, RZ, RZ, R84 ;  /* 0x000000ffff047224 */ /* 0x008fe200078e0054 */
[----:B------:R-:W-:Y:S01]  /*45d0*/  MOV R216, R52 ;  /* 0x0000003400d87202 */ /* 0x000fe20000000f00 */
[----:B----4-:R-:W-:Y:S01]  /*45e0*/  IMAD.MOV.U32 R3, RZ, RZ, R85 ;  /* 0x000000ffff037224 */ /* 0x010fe200078e0055 */
[----:B------:R-:W2:Y:S01]  /*45f0*/  LDL.LU.64 R86, [R1+0x3e8] ;  /* 0x0003e80001567983 */ /* 0x000ea20000300a00 */
[----:B------:R-:W-:Y:S01]  /*4600*/  IMAD.MOV.U32 R6, RZ, RZ, R82 ;  /* 0x000000ffff067224 */ /* 0x000fe200078e0052 */
[----:B------:R-:W-:Y:S01]  /*4610*/  HGMMA.64x128x16.F32 R152, gdesc[UR16].tnspA.tnspB, R152, UP0, gsb0 ;  /* 0x61e00000109879f0 */ /* 0x000fe2000b800898 */
        /* <DEDUP_REMOVED lines=80> */
[----:B------:R-:W-:-:S03]  /*4b20*/  IMAD.MOV.U32 R251, RZ, RZ, R29 ;  /* 0x000000fffffb7224 */ /* 0x000fc600078e001d */
[----:B------:R-:W2:Y:S04]  /*4b30*/  LDL.LU.64 R30, [R1+0x308] ;  /* 0x00030800011e7983 */ /* 0x000ea80000300a00 */
[----:B------:R-:W2:Y:S04]  /*4b40*/  LDL.LU.64 R28, [R1+0x300] ;  /* 0x00030000011c7983 */ /* 0x000ea80000300a00 */
[----:B-1----:R-:W2:Y:S04]  /*4b50*/  LDL.LU.64 R26, [R1+0x2f8] ;  /* 0x0002f800011a7983 */ /* 0x002ea80000300a00 */
[----:B------:R-:W2:Y:S01]  /*4b60*/  LDL.LU.64 R24, [R1+0x2f0] ;  /* 0x0002f00001187983 */ /* 0x000ea20000300a00 */
[----:B------:R-:W-:-:S03]  /*4b70*/  WARPGROUP.DEPBAR.LE gsb0, 0x0 ;  /* 0x00008000000079c5 */ /* 0x000fc60000010000 */
        /* <DEDUP_REMOVED lines=14> */
[----:B-1----:R-:W3:Y:S04]  /*4c60*/  LDL.LU R188, [R1] ;  /* 0x0000000001bc7983 */ /* 0x002ee80000300800 */
[----:B------:R-:W3:Y:S04]  /*4c70*/  LDL.LU R189, [R1+0x4] ;  /* 0x0000040001bd7983 */ /* 0x000ee80000300800 */
[----:B------:R-:W3:Y:S04]  /*4c80*/  LDL.LU R190, [R1+0x8] ;  /* 0x0000080001be7983 */ /* 0x000ee80000300800 */
[----:B------:R-:W3:Y:S01]  /*4c90*/  LDL.LU R191, [R1+0xc] ;  /* 0x00000c0001bf7983 */ /* 0x000ee20000300800 */
[----:B------:R-:W-:Y:S01]  /*4ca0*/  UIADD3 UR16, UR14, 0x400, URZ ;  /* 0x000004000e107890 */ /* 0x000fe2000fffe03f */
[----:B------:R-:W-:Y:S01]  /*4cb0*/  WARPGROUP.ARRIVE ;  /* 0x00000000000079c5 */ /* 0x000fe20000000000 */
[----:B------:R-:W-:-:S07]  /*4cc0*/  UMOV UR17, 0x40000040 ;  /* 0x4000004000117882 */ /* 0x000fce0000000000 */
[----:B------:R-:W-:Y:S01]  /*4cd0*/  HGMMA.64x128x16.F32 R88, gdesc[UR16].tnspA.tnspB, R88, UP0, gsb0 ;  /* 0x61e00000105879f0 */ /* 0x000fe2000b800858 */
[----:B------:R-:W-:Y:S01]  /*4ce0*/  UIADD3 UR16, UR14, 0x600, URZ ;  /* 0x000006000e107890 */ /* 0x000fe2000fffe03f */
[----:B------:R-:W-:Y:S01]  /*4cf0*/  UMOV UR17, 0x40000040 ;  /* 0x4000004000117882 */ /* 0x000fe20000000000 */
[----:B------:R-:W-:Y:S01]  /*4d00*/  IMAD.MOV.U32 R193, RZ, RZ, R251 ;  /* 0x000000ffffc17224 */ /* 0x000fe200078e00fb */
[----:B------:R-:W-:Y:S01]  /*4d10*/  MOV R202, R242 ;  /* 0x000000f200ca7202 */ /* 0x000fe20000000f00 */
        /* <DEDUP_REMOVED lines=11> */
[----:B--2---:R-:W-:-:S06]  /*4dd0*/  WARPGROUP.ARRIVE ;  /* 0x00000000000079c5 */ /* 0x004fcc0000000000 */
[----:B------:R-:W-:Y:S01]  /*4de0*/  HGMMA.64x128x16.F32 R24, gdesc[UR16].tnspA.tnspB, R24, UP0, gsb0 ;  /* 0x61e00000101879f0 */ /* 0x000fe2000b800818 */
        /* <DEDUP_REMOVED lines=34> */
[----:B------:R-:W-:Y:S01]  /*5010*/  IMAD.MOV.U32 R251, RZ, RZ, R0 ;  /* 0x000000fffffb7224 */ /* 0x000fe200078e0000 */
[----:B------:R-:W-:Y:S02]  /*5020*/  UIADD3 UR16, UR14, 0x80, URZ ;  /* 0x000000800e107890 */ /* 0x000fe4000fffe03f */
[----:B------:R-:W-:Y:S01]  /*5030*/  UIADD3 UR18, UR12, 0x80, URZ ;  /* 0x000000800c127890 */ /* 0x000fe2000fffe03f */
[----:B------:R-:W-:Y:S01]  /*5040*/  UMOV UR17, 0x40000040 ;  /* 0x4000004000117882 */ /* 0x000fe20000000000 */
[----:B------:R-:W-:Y:S01]  /*5050*/  UMOV UR19, 0x40000040 ;  /* 0x4000004000137882 */ /* 0x000fe20000000000 */
[----:B------:R-:W-:-:S02]  /*5060*/  WARPGROUP.DEPBAR.LE gsb0, 0x0 ;  /* 0x00008000000079c5 */ /* 0x000fc40000010000 */
[----:B---3--:R-:W-:-:S06]  /*5070*/  WARPGROUP.ARRIVE ;  /* 0x00000000000079c5 */ /* 0x008fcc0000000000 */
        /* <DEDUP_REMOVED lines=135> */
[----:B------:R-:W-:Y:S02]  /*58f0*/  IMAD.MOV.U32 R2, RZ, RZ, R214 ;  /* 0x000000ffff027224 */ /* 0x000fe400078e00d6 */
[----:B------:R-:W-:Y:S01]  /*5900*/  IMAD.MOV.U32 R0, RZ, RZ, R215 ;  /* 0x000000ffff007224 */ /* 0x000fe200078e00d7 */
[----:B------:R1:W-:Y:S01]  /*5910*/  STL.64 [R1+0x8], R154 ;  /* 0x0000089a01007387 */ /* 0x0003e20000100a00 */
[----:B------:R-:W-:Y:S01]  /*5920*/  IMAD.MOV.U32 R7, RZ, RZ, R212 ;  /* 0x000000ffff077224 */ /* 0x000fe200078e00d4 */
[----:B------:R-:W-:Y:S01]  /*5930*/  MOV R8, R211 ;  /* 0x000000d300087202 */ /* 0x000fe20000000f00 */
        /* <DEDUP_REMOVED lines=83> */
[----:B------:R-:W2:Y:S04]  /*5e70*/  LDL.LU.64 R160, [R1+0x1a0] ;  /* 0x0001a00001a07983 */ /* 0x000ea80000300a00 */
        /* <DEDUP_REMOVED lines=35> */
[----:B------:R-:W-:Y:S01]  /*60b0*/  IMAD.MOV.U32 R198, RZ, RZ, R249 ;  /* 0x000000ffffc67224 */ /* 0x000fe200078e00f9 */
[----:B------:R-:W-:Y:S01]  /*60c0*/  MOV R249, R6 ;  /* 0x0000000600f97202 */ /* 0x000fe20000000f00 */
        /* <DEDUP_REMOVED lines=47> */
[----:B------:R-:W-:Y:S01]  /*63c0*/  IMAD.MOV.U32 R239, RZ, RZ, R16 ;  /* 0x000000ffffef7224 */ /* 0x000fe200078e0010 */
[----:B------:R1:W5:Y:S01]  /*63d0*/  LDL.LU R3, [R1+0x170] ;  /* 0x0001700001037983 */ /* 0x0003620000300800 */
        /* <DEDUP_REMOVED lines=61> */
[----:B------:R-:W-:Y:S01]  /*67b0*/  UMOV UR17, 0x40000040 ;  /* 0x4000004000117882 */ /* 0x000fe20000000000 */
[----:B------:R-:W-:Y:S02]  /*67c0*/  WARPGROUP.DEPBAR.LE gsb0, 0x0 ;  /* 0x00008000000079c5 */ /* 0x000fe40000010000 */
[----:B------:R-:W-:-:S07]  /*67d0*/  WARPGROUP.ARRIVE ;  /* 0x00000000000079c5 */ /* 0x000fce0000000000 */
[----:B------:R-:W-:Y:S03]  /*67e0*/  HGMMA.64x128x16.F32 R24, gdesc[UR16].tnspA.tnspB, R24, gsb0 ;  /* 0x61e00000101879f0 */ /* 0x000fe60008000818 */
[----:B------:R-:W-:Y:S02]  /*67f0*/  WARPGROUP.DEPBAR.LE gsb0, 0x0 ;  /* 0x00008000000079c5 */ /* 0x000fe40000010000 */
[----:B-1----:R-:W-:Y:S05]  /*6800*/  @!P1 BRA `(.L_x_20) ;  /* 0x0000000000049947 */ /* 0x002fea0003800000 */
[----:B------:R-:W-:Y:S01]  /*6810*/  BPT.TRAP 0x1 ;  /* 0x000000040000795c */ /* 0x000fe20000300000 */
.L_x_20:
[----:B-----5:R-:W-:Y:S01]  /*6820*/  ISETP.NE.AND P0, PT, R4, RZ, PT ;  /* 0x000000ff0400720c */ /* 0x020fe20003f05270 */
[----:B------:R-:W-:Y:S01]  /*6830*/  IMAD.U32 R0, RZ, RZ, UR5 ;  /* 0x00000005ff007e24 */ /* 0x000fe2000f8e00ff */
[----:B------:R-:W-:-:S11]  /*6840*/  UISETP.GT.U32.AND UP0, UPT, UR6, 0x1, UPT ;  /* 0x000000010600788c */ /* 0x000fd6000bf04070 */
[----:B------:R-:W-:-:S05]  /*6850*/  @P0 LEA R0, R0, UR11, 0x3 ;  /* 0x0000000b00000c11 */ /* 0x000fca000f8e18ff */
[----:B------:R-:W-:-:S05]  /*6860*/  @P0 VIADD R0, R0, 0x30020 ;  /* 0x0003002000000836 */ /* 0x000fca0000000000 */
[----:B------:R-:W-:-:S04]  /*6870*/  @P0 PRMT R0, R5, 0x654, R0 ;  /* 0x0000065405000816 */ /* 0x000fc80000000000 */
[----:B------:R1:W-:Y:S01]  /*6880*/  @P0 SYNCS.ARRIVE.TRANS64.RED.A1T0 RZ, [R0+URZ], RZ ;  /* 0x000000ff00ff09a7 */ /* 0x0003e2000810043f */
[----:B------:R-:W-:-:S13]  /*6890*/  PLOP3.LUT P0, PT, PT, PT, UP0, 0x80, 0x0 ;  /* 0x000000000000781c */ /* 0x000fda0003f0f008 */
[----:B-1----:R-:W-:Y:S05]  /*68a0*/  @P0 BRA `(.L_x_21) ;  /* 0x0000000000040947 */ /* 0x002fea0003800000 */
[----:B------:R-:W-:Y:S01]  /*68b0*/  BPT.TRAP 0x1 ;  /* 0x000000040000795c */ /* 0x000fe20000300000 */
.L_x_21:
[----:B------:R-:W-:Y:S02]  /*68c0*/  UISETP.GT.AND UP2, UPT, UR10, 0x1, UPT ;  /* 0x000000010a00788c */ /* 0x000fe4000bf44270 */
[----:B------:R-:W-:Y:S02]  /*68d0*/  UIADD3 UR4, UR4, 0x1, URZ ;  /* 0x0000000104047890 */ /* 0x000fe4000fffe03f */
[----:B------:R-:W-:Y:S02]  /*68e0*/  UIADD3 UR5, UR5, 0x1, URZ ;  /* 0x0000000105057890 */ /* 0x000fe4000fffe03f */
[----:B------:R-:W-:Y:S01]  /*68f0*/  PLOP3.LUT P0, PT, PT, PT, UP2, 0x80, 0x0 ;  /* 0x000000000000781c */ /* 0x000fe20003f0f028 */
[----:B------:R-:W-:Y:S02]  /*6900*/  UISETP.NE.AND UP0, UPT, UR4, 0x4, UPT ;  /* 0x000000040400788c */ /* 0x000fe4000bf05270 */
[----:B------:R-:W-:Y:S02]  /*6910*/  UISETP.NE.AND UP1, UPT, UR5, 0x4, UPT ;  /* 0x000000040500788c */ /* 0x000fe4000bf25270 */
[----:B------:R-:W-:-:S02]  /*6920*/  USEL UR11, URZ, 0x1, UP0 ;  /* 0x000000013f0b7887 */ /* 0x000fc40008000000 */
[----:B------:R-:W-:Y:S02]  /*6930*/  USEL UR4, UR4, URZ, UP0 ;  /* 0x0000003f04047287 */ /* 0x000fe40008000000 */
[----:B------:R-:W-:Y:S02]  /*6940*/  UIADD3 UR10, UR10, -0x1, URZ ;  /* 0xffffffff0a0a7890 */ /* 0x000fe4000fffe03f */
[----:B------:R-:W-:Y:S01]  /*6950*/  USEL UR5, UR5, URZ, UP1 ;  /* 0x0000003f05057287 */ /* 0x000fe20008800000 */
[----:B------:R-:W-:Y:S01]  /*6960*/  LOP3.LUT R3, R3, UR11, RZ, 0x3c, !PT ;  /* 0x0000000b03037c12 */ /* 0x000fe2000f8e3cff */
[----:B------:R-:W-:Y:S01]  /*6970*/  UPLOP3.LUT UP0, UPT, UPT, UPT, UPT, 0x80, 0x0 ;  /* 0x000000000000789c */ /* 0x000fe20003f0f070 */
[----:B------:R-:W-:Y:S10]  /*6980*/  @P0 BRA `(.L_x_22) ;  /* 0xffffffd400700947 */ /* 0x000ff4000383ffff */
.L_x_17:
[----:B------:R-:W1:Y:S02]  /*6990*/  LDC R0, c[0x0][0x294] ;  /* 0x0000a500ff007b82 */ /* 0x000e640000000800 */
[----:B-1----:R-:W-:-:S13]  /*69a0*/  ISETP.GE.AND P0, PT, R0, 0x1, PT ;  /* 0x000000010000780c */ /* 0x002fda0003f06270 */
[----:B------:R-:W-:Y:S05]  /*69b0*/  @!P0 BRA `(.L_x_23) ;  /* 0x00000000006c8947 */ /* 0x000fea0003800000 */
[----:B------:R-:W-:-:S04]  /*69c0*/  ULOP3.LUT UR4, UR6, 0x1, URZ, 0xfc, !UPT ;  /* 0x0000000106047892 */ /* 0x000fc8000f8efc3f */
[----:B------:R-:W-:-:S06]  /*69d0*/  UISETP.NE.AND UP0, UPT, UR4, 0x3, UPT ;  /* 0x000000030400788c */ /* 0x000fcc000bf05270 */
[----:B------:R-:W-:-:S13]  /*69e0*/  PLOP3.LUT P0, PT, PT, PT, UP0, 0x80, 0x0 ;  /* 0x000000000000781c */ /* 0x000fda0003f0f008 */
[----:B------:R-:W-:Y:S05]  /*69f0*/  @!P0 BRA `(.L_x_24) ;  /* 0x0000000000048947 */ /* 0x000fea0003800000 */
[----:B------:R-:W-:Y:S01]  /*6a00*/  BPT.TRAP 0x1 ;  /* 0x000000040000795c */ /* 0x000fe20000300000 */
.L_x_24:
[----:B-----5:R-:W-:Y:S01]  /*6a10*/  ISETP.NE.AND P0, PT, R4, RZ, PT ;  /* 0x000000ff0400720c */ /* 0x020fe20003f05270 */
[----:B------:R-:W-:-:S12]  /*6a20*/  BSSY B0, `(.L_x_25) ;  /* 0x0000010000007945 */ /* 0x000fd80003800000 */
[----:B------:R-:W-:Y:S05]  /*6a30*/  @!P0 BRA `(.L_x_26) ;  /* 0x0000000000388947 */ /* 0x000fea0003800000 */
[----:B------:R-:W1:Y:S01]  /*6a40*/  S2R R3, SR_CgaCtaId ;  /* 0x0000000000037919 */ /* 0x000e620000008800 */
[----:B------:R-:W-:-:S05]  /*6a50*/  VIADD R0, R0, 0x3f ;  /* 0x0000003f00007836 */ /* 0x000fca0000000000 */
[----:B------:R-:W-:-:S04]  /*6a60*/  SHF.R.S32.HI R2, RZ, 0x1f, R0 ;  /* 0x0000001fff027819 */ /* 0x000fc80000011400 */
[----:B------:R-:W-:-:S04]  /*6a70*/  LEA.HI R0, R2, R0, RZ, 0x6 ;  /* 0x0000000002007211 */ /* 0x000fc800078f30ff */
[----:B------:R-:W-:-:S04]  /*6a80*/  SHF.R.S32.HI R0, RZ, 0x6, R0 ;  /* 0x00000006ff007819 */ /* 0x000fc80000011400 */
[----:B------:R-:W-:-:S05]  /*6a90*/  VIMNMX R2, R0, 0x1, PT ;  /* 0x0000000100027848 */ /* 0x000fca0003fe0100 */
[----:B------:R-:W-:Y:S01]  /*6aa0*/  IMAD.IADD R0, R0, 0x1, -R2 ;  /* 0x0000000100007824 */ /* 0x000fe200078e0a02 */
[----:B------:R-:W-:-:S03]  /*6ab0*/  MOV R2, 0x400 ;  /* 0x0000040000027802 */ /* 0x000fc60000000f00 */
[----:B------:R-:W-:Y:S01]  /*6ac0*/  IMAD.SHL.U32 R0, R0, 0x8, RZ ;  /* 0x0000000800007824 */ /* 0x000fe200078e00ff */
[----:B-1----:R-:W-:-:S04]  /*6ad0*/  LEA R2, R3, R2, 0x18 ;  /* 0x0000000203027211 */ /* 0x002fc800078ec0ff */
[----:B------:R-:W-:-:S04]  /*6ae0*/  LOP3.LUT R0, R0, 0x18, RZ, 0xc0, !PT ;  /* 0x0000001800007812 */ /* 0x000fc800078ec0ff */
[----:B------:R-:W-:-:S04]  /*6af0*/  IADD3 R0, R2, 0x30020, R0 ;  /* 0x0003002002007810 */ /* 0x000fc80007ffe000 */
[----:B------:R-:W-:-:S04]  /*6b00*/  PRMT R5, R5, 0x654, R0 ;  /* 0x0000065405057816 */ /* 0x000fc80000000000 */
[----:B------:R1:W-:Y:S03]  /*6b10*/  SYNCS.ARRIVE.TRANS64.RED.A1T0 RZ, [R5+URZ], RZ ;  /* 0x000000ff05ff79a7 */ /* 0x0003e6000810043f */
.L_x_26:
[----:B------:R-:W-:Y:S05]  /*6b20*/  BSYNC B0 ;  /* 0x0000000000007941 */ /* 0x000fea0003800000 */
.L_x_25:
[----:B------:R-:W-:-:S06]  /*6b30*/  UISETP.GT.U32.AND UP0, UPT, UR6, 0x1, UPT ;  /* 0x000000010600788c */ /* 0x000fcc000bf04070 */
[----:B------:R-:W-:-:S13]  /*6b40*/  PLOP3.LUT P0, PT, PT, PT, UP0, 0x80, 0x0 ;  /* 0x000000000000781c */ /* 0x000fda0003f0f008 */
[----:B------:R-:W-:Y:S05]  /*6b50*/  @P0 BRA `(.L_x_23) ;  /* 0x0000000000040947 */ /* 0x000fea0003800000 */
[----:B------:R-:W-:Y:S01]  /*6b60*/  BPT.TRAP 0x1 ;  /* 0x000000040000795c */ /* 0x000fe20000300000 */
.L_x_23:
[----:B------:R-:W2:Y:S01]  /*6b70*/  S2R R2, SR_TID.X ;  /* 0x0000000000027919 */ /* 0x000ea20000002100 */
[----:B------:R-:W-:Y:S01]  /*6b80*/  ULDC.64 UR18, c[0x0][0x280] ;  /* 0x0000a00000127ab9 */ /* 0x000fe20000000a00 */
[----:B------:R-:W-:Y:S01]  /*6b90*/  ULDC.64 UR16, c[0x0][0x658] ;  /* 0x0001960000107ab9 */ /* 0x000fe20000000a00 */
[----:B------:R-:W-:Y:S01]  /*6ba0*/  USHF.L.U32 UR12, UR15, 0x7, URZ ;  /* 0x000000070f0c7899 */ /* 0x000fe2000800063f */
[----:B------:R-:W3:Y:S01]  /*6bb0*/  S2R R6, SR_CTAID.X ;  /* 0x0000000000067919 */ /* 0x000ee20000002500 */
[----:B------:R-:W-:Y:S01]  /*6bc0*/  USHF.R.S32.HI UR10, URZ, 0x1f, UR23 ;  /* 0x0000001f3f0a7899 */ /* 0x000fe20008011417 */
[----:B------:R-:W-:Y:S01]  /*6bd0*/  ULDC.64 UR4, c[0x0][0x660] ;  /* 0x0001980000047ab9 */ /* 0x000fe20000000a00 */
[----:B------:R-:W-:Y:S01]  /*6be0*/  USHF.R.S32.HI UR11, URZ, 0x1f, UR7 ;  /* 0x0000001f3f0b7899 */ /* 0x000fe20008011407 */
[----:B--2---:R-:W-:-:S04]  /*6bf0*/  SHF.R.S32.HI R0, RZ, 0x1f, R2 ;  /* 0x0000001fff007819 */ /* 0x004fc80000011402 */
[----:B------:R-:W-:-:S04]  /*6c00*/  LEA.HI R0, R0, R2, RZ, 0x7 ;  /* 0x0000000200007211 */ /* 0x000fc800078f38ff */
[----:B------:R-:W-:-:S05]  /*6c10*/  LOP3.LUT R0, R0, 0xffffff80, RZ, 0xc0, !PT ;  /* 0xffffff8000007812 */ /* 0x000fca00078ec0ff */
[----:B------:R-:W-:-:S05]  /*6c20*/  IMAD.IADD R0, R2, 0x1, -R0 ;  /* 0x0000000102007824 */ /* 0x000fca00078e0a00 */
[----:B-1---5:R-:W-:-:S04]  /*6c30*/  SHF.R.S32.HI R5, RZ, 0x1f, R0 ;  /* 0x0000001fff057819 */ /* 0x022fc80000011400 */
[----:B------:R-:W-:-:S04]  /*6c40*/  LEA.HI R3, R5, R0, RZ, 0x2 ;  /* 0x0000000005037211 */ /* 0x000fc800078f10ff */
[--C-:B------:R-:W-:Y:S02]  /*6c50*/  SHF.R.S32.HI R2, RZ, 0x2, R3.reuse ;  /* 0x00000002ff027819 */ /* 0x100fe40000011403 */
[----:B------:R-:W-:-:S04]  /*6c60*/  SHF.R.S32.HI R4, RZ, 0x1f, R3 ;  /* 0x0000001fff047819 */ /* 0x000fc80000011403 */
[----:B------:R-:W-:-:S04]  /*6c70*/  LEA.HI R4, R4, R2, RZ, 0x3 ;  /* 0x0000000204047211 */ /* 0x000fc800078f18ff */
[----:B------:R-:W-:-:S05]  /*6c80*/  LOP3.LUT R4, R4, 0xfffffff8, RZ, 0xc0, !PT ;  /* 0xfffffff804047812 */ /* 0x000fca00078ec0ff */
[----:B------:R-:W-:Y:S01]  /*6c90*/  IMAD.IADD R2, R2, 0x1, -R4 ;  /* 0x0000000102027824 */ /* 0x000fe200078e0a04 */
[----:B------:R-:W-:Y:S02]  /*6ca0*/  LOP3.LUT R4, R3, 0xfffffffc, RZ, 0xc0, !PT ;  /* 0xfffffffc03047812 */ /* 0x000fe400078ec0ff */
[----:B------:R-:W-:Y:S01]  /*6cb0*/  LEA.HI R3, R5, R0, RZ, 0x5 ;  /* 0x0000000005037211 */ /* 0x000fe200078f28ff */
[----:B---3--:R-:W-:Y:S02]  /*6cc0*/  IMAD.SHL.U32 R5, R6, 0x100, RZ ;  /* 0x0000010006057824 */ /* 0x008fe400078e00ff */
[----:B------:R-:W-:Y:S01]  /*6cd0*/  IMAD.IADD R4, R0, 0x1, -R4 ;  /* 0x0000000100047824 */ /* 0x000fe200078e0a04 */
[----:B------:R-:W-:Y:S02]  /*6ce0*/  SHF.R.S32.HI R0, RZ, 0x5, R3 ;  /* 0x00000005ff007819 */ /* 0x000fe40000011403 */
[--C-:B------:R-:W-:Y:S01]  /*6cf0*/  SHF.R.S32.HI R3, RZ, 0x1f, R2.reuse ;  /* 0x0000001fff037819 */ /* 0x100fe20000011402 */
[----:B------:R-:W-:Y:S01]  /*6d00*/  IMAD.SHL.U32 R12, R4, 0x2, RZ ;  /* 0x00000002040c7824 */ /* 0x000fe200078e00ff */
[----:B------:R-:W-:Y:S01]  /*6d10*/  ISETP.GE.AND P0, PT, R5, UR18, PT ;  /* 0x0000001205007c0c */ /* 0x000fe2000bf06270 */
[----:B------:R-:W-:-:S03]  /*6d20*/  IMAD.WIDE R14, R0, 0x10, R2 ;  /* 0x00000010000e7825 */ /* 0x000fc600078e0202 */
[----:B------:R-:W-:Y:S01]  /*6d30*/  SHF.R.S32.HI R13, RZ, 0x1f, R12 ;  /* 0x0000001fff0d7819 */ /* 0x000fe2000001140c */
[----:B------:R-:W-:Y:S02]  /*6d40*/  IMAD R0, R0, -0x10, -R5 ;  /* 0xfffffff000007824 */ /* 0x000fe400078e0a05 */
[----:B------:R-:W-:-:S03]  /*6d50*/  IMAD.WIDE R14, R6, 0x100, R14 ;  /* 0x00000100060e7825 */ /* 0x000fc600078e020e */
[----:B------:R-:W-:Y:S01]  /*6d60*/  IADD3 R0, R0, UR18, -R2 ;  /* 0x0000001200007c10 */ /* 0x000fe2000fffe802 */
[----:B------:R-:W-:Y:S01]  /*6d70*/  IMAD R5, R15, UR16, RZ ;  /* 0x000000100f057c24 */ /* 0x000fe2000f8e02ff */
[----:B------:R-:W-:Y:S01]  /*6d80*/  USHF.R.S32.HI UR18, URZ, 0x1f, UR12 ;  /* 0x0000001f3f127899 */ /* 0x000fe2000801140c */
[----:B------:R-:W-:-:S04]  /*6d90*/  IMAD.WIDE.U32 R2, R14, UR16, R12 ;  /* 0x000000100e027c25 */ /* 0x000fc8000f8e000c */
[----:B------:R-:W-:Y:S01]  /*6da0*/  IMAD R5, R14, UR17, R5 ;  /* 0x000000110e057c24 */ /* 0x000fe2000f8e0205 */
[----:B------:R-:W-:-:S04]  /*6db0*/  IADD3 R2, P1, R2, UR12, RZ ;  /* 0x0000000c02027c10 */ /* 0x000fc8000ff3e0ff */
[----:B------:R-:W-:Y:S01]  /*6dc0*/  IADD3.X R3, R3, UR18, R5, P1, !PT ;  /* 0x0000001203037c10 */ /* 0x000fe20008ffe405 */
[----:B------:R-:W-:Y:S01]  /*6dd0*/  IMAD.U32 R5, RZ, RZ, UR4 ;  /* 0x00000004ff057e24 */ /* 0x000fe2000f8e00ff */
[----:B------:R-:W-:-:S03]  /*6de0*/  UIMAD UR4, UR10, UR4, URZ ;  /* 0x000000040a0472a4 */ /* 0x000fc6000f8e023f */
[----:B------:R-:W-:Y:S01]  /*6df0*/  IMAD.WIDE.U32 R2, R5, UR23, R2 ;  /* 0x0000001705027c25 */ /* 0x000fe2000f8e0002 */
[----:B------:R-:W-:-:S06]  /*6e00*/  UIMAD UR4, UR23, UR5, UR4 ;  /* 0x00000005170472a4 */ /* 0x000fcc000f8e0204 */
[----:B------:R-:W-:Y:S01]  /*6e10*/  VIADD R3, R3, UR4 ;  /* 0x0000000403037c36 */ /* 0x000fe20008000000 */
[----:B------:R-:W-:Y:S02]  /*6e20*/  ULDC.64 UR4, c[0x0][0x670] ;  /* 0x00019c0000047ab9 */ /* 0x000fe40000000a00 */
[----:B------:R-:W-:Y:S01]  /*6e30*/  IMAD.U32 R5, RZ, RZ, UR4 ;  /* 0x00000004ff057e24 */ /* 0x000fe2000f8e00ff */
[----:B------:R-:W-:-:S03]  /*6e40*/  UIMAD UR4, UR11, UR4, URZ ;  /* 0x000000040b0472a4 */ /* 0x000fc6000f8e023f */
[----:B------:R-:W-:Y:S01]  /*6e50*/  IMAD.WIDE.U32 R2, R5, UR7, R2 ;  /* 0x0000000705027c25 */ /* 0x000fe2000f8e0002 */
[----:B------:R-:W-:-:S03]  /*6e60*/  UIMAD UR4, UR7, UR5, UR4 ;  /* 0x00000005070472a4 */ /* 0x000fc6000f8e0204 */
[----:B------:R-:W-:-:S03]  /*6e70*/  IMAD.MOV.U32 R6, RZ, RZ, R2 ;  /* 0x000000ffff067224 */ /* 0x000fc600078e0002 */
[----:B------:R-:W-:Y:S01]  /*6e80*/  VIADD R7, R3, UR4 ;  /* 0x0000000403077c36 */ /* 0x000fe20008000000 */
[----:B------:R-:W-:Y:S02]  /*6e90*/  ULDC.64 UR4, c[0x0][0x668] ;  /* 0x00019a0000047ab9 */ /* 0x000fe40000000a00 */
[----:B------:R-:W-:-:S04]  /*6ea0*/  IMAD.U32 R2, RZ, RZ, UR4 ;  /* 0x00000004ff027e24 */ /* 0x000fc8000f8e00ff */
[----:B------:R-:W-:Y:S01]  /*6eb0*/  IMAD.WIDE.U32 R6, R2, UR24, R6 ;  /* 0x0000001802067c25 */ /* 0x000fe2000f8e0006 */
[----:B------:R-:W-:Y:S06]  /*6ec0*/  @P0 EXIT ;  /* 0x000000000000094d */ /* 0x000fec0003800000 */
[----:B------:R-:W-:Y:S02]  /*6ed0*/  ULDC UR6, c[0x0][0x288] ;  /* 0x0000a20000067ab9 */ /* 0x000fe40000000800 */
[----:B------:R-:W-:-:S04]  /*6ee0*/  UISETP.GE.AND UP0, UPT, UR23, UR6, UPT ;  /* 0x000000061700728c */ /* 0x000fc8000bf06270 */
[----:B------:R-:W-:-:S06]  /*6ef0*/  UISETP.GE.OR UP0, UPT, UR12, UR19, UP0 ;  /* 0x000000130c00728c */ /* 0x000fcc0008706670 */
[----:B------:R-:W-:-:S13]  /*6f00*/  PLOP3.LUT P0, PT, PT, PT, UP0, 0x80, 0x0 ;  /* 0x000000000000781c */ /* 0x000fda0003f0f008 */
[----:B------:R-:W-:Y:S05]  /*6f10*/  @P0 EXIT ;  /* 0x000000000000094d */ /* 0x000fea0003800000 */
[----:B------:R-:W-:Y:S02]  /*6f20*/  ULDC UR6, c[0x0][0x28c] ;  /* 0x0000a30000067ab9 */ /* 0x000fe40000000800 */
[----:B------:R-:W-:-:S03]  /*6f30*/  UISETP.GE.AND UP0, UPT, UR24, UR6, UPT ;  /* 0x000000061800728c */ /* 0x000fc6000bf06270 */
[----:B------:R-:W-:Y:S02]  /*6f40*/  ULDC UR6, c[0x0][0x290] ;  /* 0x0000a40000067ab9 */ /* 0x000fe40000000800 */
[----:B------:R-:W-:Y:S02]  /*6f50*/  UISETP.GE.OR UP0, UPT, UR7, UR6, UP0 ;  /* 0x000000060700728c */ /* 0x000fe40008706670 */
[----:B------:R-:W-:-:S04]  /*6f60*/  USHF.R.S32.HI UR6, URZ, 0x1f, UR24 ;  /* 0x0000001f3f067899 */ /* 0x000fc80008011418 */
[----:B------:R-:W-:-:S13]  /*6f70*/  PLOP3.LUT P0, PT, PT, PT, UP0, 0x80, 0x0 ;  /* 0x000000000000781c */ /* 0x000fda0003f0f008 */
[----:B------:R-:W-:Y:S05]  /*6f80*/  @P0 EXIT ;  /* 0x000000000000094d */ /* 0x000fea0003800000 */
[----:B------:R-:W-:Y:S01]  /*6f90*/  IMAD.MOV.U32 R3, RZ, RZ, -0x2 ;  /* 0xfffffffeff037424 */ /* 0x000fe200078e00ff */
[----:B------:R-:W-:Y:S01]  /*6fa0*/  FSETP.NEU.AND P1, PT, RZ, UR8, PT ;  /* 0x00000008ff007c0b */ /* 0x000fe2000bf2d000 */
[----:B------:R-:W-:Y:S02]  /*6fb0*/  UIMAD UR4, UR6, UR4, URZ ;  /* 0x00000004060472a4 */ /* 0x000fe4000f8e023f */
[----:B------:R-:W-:Y:S01]  /*6fc0*/  IMAD R3, R4, R3, UR19 ;  /* 0x0000001304037e24 */ /* 0x000fe2000f8e0203 */
[----:B------:R-:W-:Y:S01]  /*6fd0*/  ULDC.64 UR14, c[0x0][0x640] ;  /* 0x00019000000e7ab9 */ /* 0x000fe20000000a00 */
[----:B------:R-:W-:Y:S02]  /*6fe0*/  UIMAD UR5, UR24, UR5, UR4 ;  /* 0x00000005180572a4 */ /* 0x000fe4000f8e0204 */
[----:B------:R-:W-:Y:S01]  /*6ff0*/  VIADD R3, R3, -UR12 ;  /* 0x8000000c03037c36 */ /* 0x000fe20008000000 */
[----:B------:R-:W-:Y:S02]  /*7000*/  UIMAD UR4, UR6, UR14, URZ ;  /* 0x0000000e060472a4 */ /* 0x000fe4000f8e023f */
[----:B------:R-:W-:Y:S01]  /*7010*/  USHF.L.U64.HI UR19, UR16, 0x6, UR17 ;  /* 0x0000000610137899 */ /* 0x000fe20008010211 */
[----:B------:R-:W-:Y:S01]  /*7020*/  VIADD R2, R7, UR5 ;  /* 0x0000000507027c36 */ /* 0x000fe20008000000 */
[----:B------:R-:W-:Y:S01]  /*7030*/  UIMAD UR4, UR24, UR15, UR4 ;  /* 0x0000000f180472a4 */ /* 0x000fe2000f8e0204 */
[----:B------:R-:W-:Y:S01]  /*7040*/  ISETP.GT.AND P5, PT, R3, RZ, PT ;  /* 0x000000ff0300720c */ /* 0x000fe20003fa4270 */
[----:B------:R-:W-:-:S02]  /*7050*/  USHF.L.U32 UR15, UR16, 0x6, URZ ;  /* 0x00000006100f7899 */ /* 0x000fc4000800063f */
[----:B------:R-:W-:Y:S01]  /*7060*/  USHF.L.U64.HI UR9, UR16, 0x3, UR17 ;  /* 0x0000000310097899 */ /* 0x000fe20008010211 */
[----:B------:R-:W-:Y:S01]  /*7070*/  ISETP.GT.AND P0, PT, R0, RZ, P5 ;  /* 0x000000ff0000720c */ /* 0x000fe20002f04270 */
[----:B------:R-:W-:Y:S01]  /*7080*/  USHF.L.U32 UR6, UR16, 0x3, URZ ;  /* 0x0000000310067899 */ /* 0x000fe2000800063f */
[----:B------:R-:W-:Y:S11]  /*7090*/  @!P1 BRA `(.L_x_27) ;  /* 0x000000d0001c9947 */ /* 0x000ff60003800000 */
[----:B------:R-:W-:Y:S01]  /*70a0*/  ULDC.64 UR26, c[0x0][0x650] ;  /* 0x00019400001a7ab9 */ /* 0x000fe20000000a00 */
[----:B------:R-:W-:Y:S01]  /*70b0*/  ULDC.64 UR30, c[0x0][0x638] ;  /* 0x00018e00001e7ab9 */ /* 0x000fe20000000a00 */
[C---:B------:R-:W-:Y:S01]  /*70c0*/  LEA R4, P1, R6.reuse, UR26, 0x1 ;  /* 0x0000001a06047c11 */ /* 0x040fe2000f8208ff */
[----:B------:R-:W-:Y:S01]  /*70d0*/  ULDC.64 UR32, c[0x0][0x648] ;  /* 0x0001920000207ab9 */ /* 0x000fe20000000a00 */
[----:B------:R-:W-:Y:S01]  /*70e0*/  ULDC.64 UR28, c[0x0][0x630] ;  /* 0x00018c00001c7ab9 */ /* 0x000fe20000000a00 */
[----:B------:R-:W2:Y:S01]  /*70f0*/  LDL.LU R10, [R1] ;  /* 0x00000000010a7983 */ /* 0x000ea20000300800 */
[----:B------:R-:W-:Y:S01]  /*7100*/  LEA.HI.X R5, R6, UR27, R2, 0x1, P1 ;  /* 0x0000001b06057c11 */ /* 0x000fe200088f0c02 */
[----:B------:R-:W-:Y:S01]  /*7110*/  UIMAD UR5, UR10, UR30, URZ ;  /* 0x0000001e0a0572a4 */ /* 0x000fe2000f8e023f */
[----:B------:R-:W-:Y:S01]  /*7120*/  IADD3 R6, P1, R12, UR12, RZ ;  /* 0x0000000c0c067c10 */ /* 0x000fe2000ff3e0ff */
[----:B------:R-:W-:Y:S01]  /*7130*/  IMAD.U32 R21, RZ, RZ, UR30 ;  /* 0x0000001eff157e24 */ /* 0x000fe2000f8e00ff */
[----:B------:R-:W-:Y:S01]  /*7140*/  ULDC.64 UR26, c[0x0][0x628] ;  /* 0x00018a00001a7ab9 */ /* 0x000fe20000000a00 */
[----:B------:R-:W-:Y:S01]  /*7150*/  UIMAD UR10, UR23, UR31, UR5 ;  /* 0x0000001f170a72a4 */ /* 0x000fe2000f8e0205 */
[----:B------:R-:W-:Y:S01]  /*7160*/  IADD3.X R7, R13, UR18, RZ, P1, !PT ;  /* 0x000000120d077c10 */ /* 0x000fe20008ffe4ff */
[----:B------:R-:W-:-:S02]  /*7170*/  UIMAD UR5, UR11, UR32, URZ ;  /* 0x000000200b0572a4 */ /* 0x000fc4000f8e023f */
[----:B------:R-:W-:Y:S02]  /*7180*/  IMAD.U32 R20, RZ, RZ, UR32 ;  /* 0x00000020ff147e24 */ /* 0x000fe4000f8e00ff */
[----:B------:R-:W-:Y:S01]  /*7190*/  IMAD R23, R15, UR28, RZ ;  /* 0x0000001c0f177c24 */ /* 0x000fe2000f8e02ff */
[----:B------:R-:W-:Y:S01]  /*71a0*/  UIMAD UR11, UR7, UR33, UR5 ;  /* 0x00000021070b72a4 */ /* 0x000fe2000f8e0205 */
[----:B------:R-:W-:-:S04]  /*71b0*/  IMAD.WIDE.U32 R6, R21, UR23, R6 ;  /* 0x0000001715067c25 */ /* 0x000fc8000f8e0006 */
[----:B------:R-:W-:Y:S02]  /*71c0*/  VIADD R7, R7, UR10 ;  /* 0x0000000a07077c36 */ /* 0x000fe40008000000 */
[----:B------:R-:W-:Y:S02]  /*71d0*/  IMAD R23, R14, UR29, R23 ;  /* 0x0000001d0e177c24 */ /* 0x000fe4000f8e0217 */
[----:B------:R-:W-:-:S04]  /*71e0*/  IMAD.WIDE.U32 R6, R20, UR7, R6 ;  /* 0x0000000714067c25 */ /* 0x000fc8000f8e0006 */
[----:B------:R-:W-:Y:S02]  /*71f0*/  VIADD R19, R7, UR11 ;  /* 0x0000000b07137c36 */ /* 0x000fe40008000000 */
[----:B------:R-:W-:Y:S02]  /*7200*/  IMAD.U32 R7, RZ, RZ, UR14 ;  /* 0x0000000eff077e24 */ /* 0x000fe4000f8e00ff */
[----:B------:R-:W-:-:S04]  /*7210*/  IMAD.MOV.U32 R18, RZ, RZ, R6 ;  /* 0x000000ffff127224 */ /* 0x000fc800078e0006 */
[----:B------:R-:W-:-:S04]  /*7220*/  IMAD.WIDE.U32 R18, R7, UR24, R18 ;  /* 0x0000001807127c25 */ /* 0x000fc8000f8e0012 */
[----:B------:R-:W-:Y:S02]  /*7230*/  VIADD R17, R19, UR4 ;  /* 0x0000000413117c36 */ /* 0x000fe40008000000 */
[----:B------:R-:W-:-:S04]  /*7240*/  IMAD.MOV.U32 R16, RZ, RZ, R18 ;  /* 0x000000ffff107224 */ /* 0x000fc800078e0012 */
[----:B------:R-:W-:-:S04]  /*7250*/  IMAD.WIDE.U32 R6, R14, UR28, R16 ;  /* 0x0000001c0e067c25 */ /* 0x000fc8000f8e0010 */
[----:B------:R-:W-:Y:S01]  /*7260*/  IMAD.IADD R7, R7, 0x1, R23 ;  /* 0x0000000107077824 */ /* 0x000fe200078e0217 */
[----:B------:R-:W-:-:S04]  /*7270*/  LEA R8, P1, R6, UR26, 0x1 ;  /* 0x0000001a06087c11 */ /* 0x000fc8000f8208ff */
[----:B------:R-:W-:-:S05]  /*7280*/  LEA.HI.X R9, R6, UR27, R7, 0x1, P1 ;  /* 0x0000001b06097c11 */ /* 0x000fca00088f0c07 */
[----:B------:R-:W3:Y:S01]  /*7290*/  @P0 LDG.E.LTC128B.U16 R22, desc[UR20][R8.64] ;  /* 0x0000001408160981 */ /* 0x000ee2000c1e1520 */
[----:B------:R-:W-:Y:S01]  /*72a0*/  UIMAD.WIDE.U32 UR24, UR24, UR14, URZ ;  /* 0x0000000e181872a5 */ /* 0x000fe2000f8e003f */
[----:B------:R-:W-:Y:S01]  /*72b0*/  IMAD.U32 R226, RZ, RZ, UR28 ;  /* 0x0000001cffe27e24 */ /* 0x000fe2000f8e00ff */
[----:B------:R-:W-:Y:S01]  /*72c0*/  ISETP.GT.AND P3, PT, R3, 0x1, PT ;  /* 0x000000010300780c */ /* 0x000fe20003f64270 */
[----:B------:R-:W-:Y:S01]  /*72d0*/  BSSY B0, `(.L_x_28) ;  /* 0x0000017000007945 */ /* 0x000fe20003800000 */
[----:B------:R-:W-:Y:S01]  /*72e0*/  UIADD3 UR5, UR25, UR4, URZ ;  /* 0x0000000419057290 */ /* 0x000fe2000fffe03f */
[----:B------:R-:W-:Y:S02]  /*72f0*/  LOP3.LUT R2, R2, 0xfffffffd, RZ, 0xc0, !PT ;  /* 0xfffffffd02027812 */ /* 0x000fe400078ec0ff */
[----:B------:R-:W-:-:S08]  /*7300*/  UMOV UR4, UR24 ;  /* 0x0000001800047c82 */ /* 0x000fd00008000000 */
[----:B------:R-:W-:Y:S01]  /*7310*/  @P3 LOP3.LUT R2, R2, 0x2, RZ, 0xfc, !PT ;  /* 0x0000000202023812 */ /* 0x000fe200078efcff */
[----:B---3--:R-:W-:-:S05]  /*7320*/  HADD2.F32 R6, -RZ, R22.H0_H0 ;  /* 0x20000016ff067230 */ /* 0x008fca0000004100 */
[----:B------:R-:W-:-:S04]  /*7330*/  FMUL R6, R6, UR8 ;  /* 0x0000000806067c20 */ /* 0x000fc80008400000 */
[----:B--2---:R-:W-:-:S05]  /*7340*/  FFMA R6, R10, UR13, R6 ;  /* 0x0000000d0a067c23 */ /* 0x004fca0008000006 */
[----:B------:R-:W-:-:S05]  /*7350*/  F2FP.F16.F32.PACK_AB R6, RZ, R6 ;  /* 0x00000006ff06723e */ /* 0x000fca00000000ff */
[----:B------:R1:W-:Y:S02]  /*7360*/  @P0 STG.E.U16 desc[UR20][R4.64], R6 ;  /* 0x0000000604000986 */ /* 0x0003e4000c101514 */
[----:B-1----:R-:W-:-:S04]  /*7370*/  IMAD.WIDE.U32 R6, R14, R226, UR4 ;  /* 0x000000040e067e25 */ /* 0x002fc8000f8e00e2 */
[----:B------:R-:W-:Y:S02]  /*7380*/  IMAD.IADD R7, R23, 0x1, R7 ;  /* 0x0000000117077824 */ /* 0x000fe400078e0207 */
[----:B------:R-:W-:-:S04]  /*7390*/  IMAD.WIDE.U32 R6, R20, UR7, R6 ;  /* 0x0000000714067c25 */ /* 0x000fc8000f8e0006 */
[----:B------:R-:W-:Y:S02]  /*73a0*/  VIADD R7, R7, UR11 ;  /* 0x0000000b07077c36 */ /* 0x000fe40008000000 */
[----:B------:R-:W-:-:S04]  /*73b0*/  IMAD.WIDE.U32 R6, R21, UR23, R6 ;  /* 0x0000001715067c25 */ /* 0x000fc8000f8e0006 */
[----:B------:R-:W-:Y:S01]  /*73c0*/  VIADD R7, R7, UR10 ;  /* 0x0000000a07077c36 */ /* 0x000fe20008000000 */
[----:B------:R-:W-:-:S04]  /*73d0*/  IADD3 R6, P0, P1, R6, UR12, R12 ;  /* 0x0000000c06067c10 */ /* 0x000fc8000f91e00c */
[----:B------:R-:W-:Y:S02]  /*73e0*/  IADD3.X R7, R7, UR18, R13, P0, P1 ;  /* 0x0000001207077c10 */ /* 0x000fe400087e240d */
[----:B------:R-:W-:Y:S02]  /*73f0*/  ISETP.GT.AND P1, PT, R0, RZ, P3 ;  /* 0x000000ff0000720c */ /* 0x000fe40001f24270 */
[----:B------:R-:W-:-:S04]  /*7400*/  LEA R10, P0, R6, UR26, 0x1 ;  /* 0x0000001a060a7c11 */ /* 0x000fc8000f8008ff */
[----:B------:R-:W-:-:S07]  /*7410*/  LEA.HI.X R11, R6, UR27, R7, 0x1, P0 ;  /* 0x0000001b060b7c11 */ /* 0x000fce00080f0c07 */
[----:B------:R-:W-:Y:S05]  /*7420*/  @!P1 BRA `(.L_x_29) ;  /* 0x0000000000049947 */ /* 0x000fea0003800000 */
[----:B------:R1:W5:Y:S02]  /*7430*/  LDG.E.LTC128B.U16 R22, desc[UR20][R10.64+0x2] ;  /* 0x000002140a167981 */ /* 0x000364000c1e1520 */
.L_x_29:
[----:B------:R-:W-:Y:S05]  /*7440*/  BSYNC B0 ;  /* 0x0000000000007941 */ /* 0x000fea0003800000 */
.L_x_28:
[----:B------:R-:W2:Y:S01]  /*7450*/  LDL.LU R7, [R1+0x4] ;  /* 0x0000040001077983 */ /* 0x000ea20000300800 */
[----:B-----5:R-:W-:Y:S01]  /*7460*/  HADD2.F32 R6, -RZ, R22.H0_H0 ;  /* 0x20000016ff067230 */ /* 0x020fe20000004100 */
[----:B------:R-:W-:Y:S02]  /*7470*/  USHF.L.U64.HI UR33, UR28, 0x3, UR29 ;  /* 0x000000031c217899 */ /* 0x000fe4000801021d */
[----:B------:R-:W-:Y:S01]  /*7480*/  USHF.L.U32 UR32, UR28, 0x3, URZ ;  /* 0x000000031c207899 */ /* 0x000fe2000800063f */
[----:B------:R-:W-:Y:S01]  /*7490*/  ISETP.GT.AND P2, PT, R0, 0x8, P5 ;  /* 0x000000080000780c */ /* 0x000fe20002f44270 */
[----:B------:R-:W-:Y:S01]  /*74a0*/  FMUL R6, R6, UR8 ;  /* 0x0000000806067c20 */ /* 0x000fe20008400000 */
[----:B------:R-:W3:Y:S03]  /*74b0*/  LDL.LU R216, [R1+0x8] ;  /* 0x0000080001d87983 */ /* 0x000ee60000300800 */
[----:B--2---:R-:W-:-:S05]  /*74c0*/  FFMA R6, R7, UR13, R6 ;  /* 0x0000000d07067c23 */ /* 0x004fca0008000006 */
[----:B------:R-:W-:-:S05]  /*74d0*/  F2FP.F16.F32.PACK_AB R6, RZ, R6 ;  /* 0x00000006ff06723e */ /* 0x000fca00000000ff */
[----:B------:R2:W-:Y:S02]  /*74e0*/  @P1 STG.E.U16 desc[UR20][R4.64+0x2], R6 ;  /* 0x0000020604001986 */ /* 0x0005e4000c101514 */
[----:B--2---:R-:W-:-:S04]  /*74f0*/  IMAD.WIDE.U32 R6, R14, R226, UR32 ;  /* 0x000000200e067e25 */ /* 0x004fc8000f8e00e2 */
[----:B------:R-:W-:Y:S01]  /*7500*/  IMAD.IADD R23, R23, 0x1, R7 ;  /* 0x0000000117177824 */ /* 0x000fe200078e0207 */
[----:B------:R-:W-:Y:S02]  /*7510*/  IADD3 R7, P0, R18, R6, RZ ;  /* 0x0000000612077210 */ /* 0x000fe40007f1e0ff */
[----:B------:R-:W-:-:S03]  /*7520*/  IADD3 R8, P1, R6, UR24, RZ ;  /* 0x0000001806087c10 */ /* 0x000fc6000ff3e0ff */
[----:B------:R-:W-:Y:S01]  /*7530*/  IMAD.X R9, R23, 0x1, R17, P0 ;  /* 0x0000000117097824 */ /* 0x000fe200000e0611 */
[----:B------:R-:W-:-:S04]  /*7540*/  LEA R6, P0, R7, UR26, 0x1 ;  /* 0x0000001a07067c11 */ /* 0x000fc8000f8008ff */
[----:B------:R-:W-:-:S05]  /*7550*/  LEA.HI.X R7, R7, UR27, R9, 0x1, P0 ;  /* 0x0000001b07077c11 */ /* 0x000fca00080f0c09 */
[----:B------:R2:W4:Y:S01]  /*7560*/  @P2 LDG.E.LTC128B.U16 R22, desc[UR20][R6.64] ;  /* 0x0000001406162981 */ /* 0x000522000c1e1520 */
[----:B------:R-:W-:Y:S01]  /*7570*/  USHF.L.U32 UR31, UR6, 0x1, URZ ;  /* 0x00000001061f7899 */ /* 0x000fe2000800063f */
[----:B------:R-:W-:Y:S01]  /*7580*/  BSSY B0, `(.L_x_30) ;  /* 0x0000016000007945 */ /* 0x000fe20003800000 */
[----:B------:R-:W-:-:S04]  /*7590*/  USHF.L.U64.HI UR6, UR6, 0x1, UR9 ;  /* 0x0000000106067899 */ /* 0x000fc80008010209 */
[----:B--2---:R-:W-:Y:S01]  /*75a0*/  IADD3 R6, P0, R4, UR31, RZ ;  /* 0x0000001f04067c10 */ /* 0x004fe2000ff1e0ff */
[----:B----4-:R-:W-:-:S05]  /*75b0*/  HADD2.F32 R7, -RZ, R22.H0_H0 ;  /* 0x20000016ff077230 */ /* 0x010fca0000004100 */
[----:B------:R-:W-:-:S04]  /*75c0*/  FMUL R7, R7, UR8 ;  /* 0x0000000807077c20 */ /* 0x000fc80008400000 */
[----:B---3--:R-:W-:-:S05]  /*75d0*/  FFMA R7, R216, UR13, R7 ;  /* 0x0000000dd8077c23 */ /* 0x008fca0008000007 */
[----:B------:R-:W-:-:S04]  /*75e0*/  F2FP.F16.F32.PACK_AB R7, RZ, R7 ;  /* 0x00000007ff07723e */ /* 0x000fc800000000ff */
[----:B------:R-:W-:Y:S02]  /*75f0*/  PRMT R9, R7, 0x7610, R9 ;  /* 0x0000761007097816 */ /* 0x000fe40000000009 */
[----:B------:R-:W-:-:S05]  /*7600*/  IADD3.X R7, R5, UR6, RZ, P0, !PT ;  /* 0x0000000605077c10 */ /* 0x000fca00087fe4ff */
[----:B------:R2:W-:Y:S02]  /*7610*/  @P2 STG.E.U16 desc[UR20][R6.64], R9 ;  /* 0x0000000906002986 */ /* 0x0005e4000c101514 */
[----:B--2---:R-:W-:-:S03]  /*7620*/  IADD3.X R9, R23, UR5, RZ, P1, !PT ;  /* 0x0000000517097c10 */ /* 0x004fc60008ffe4ff */
[----:B------:R-:W-:-:S04]  /*7630*/  IMAD.WIDE.U32 R8, R20, UR7, R8 ;  /* 0x0000000714087c25 */ /* 0x000fc8000f8e0008 */
[----:B------:R-:W-:Y:S02]  /*7640*/  VIADD R9, R9, UR11 ;  /* 0x0000000b09097c36 */ /* 0x000fe40008000000 */
[----:B------:R-:W-:-:S04]  /*7650*/  IMAD.WIDE.U32 R8, R21, UR23, R8 ;  /* 0x0000001715087c25 */ /* 0x000fc8000f8e0008 */
[----:B------:R-:W-:Y:S01]  /*7660*/  VIADD R23, R9, UR10 ;  /* 0x0000000a09177c36 */ /* 0x000fe20008000000 */
[----:B------:R-:W-:-:S04]  /*7670*/  IADD3 R9, P0, P1, R8, UR12, R12 ;  /* 0x0000000c08097c10 */ /* 0x000fc8000f91e00c */
[----:B------:R-:W-:Y:S02]  /*7680*/  IADD3.X R23, R23, UR18, R13, P0, P1 ;  /* 0x0000001217177c10 */ /* 0x000fe400087e240d */
[----:B------:R-:W-:-:S04]  /*7690*/  LEA R8, P0, R9, UR26, 0x1 ;  /* 0x0000001a09087c11 */ /* 0x000fc8000f8008ff */
[----:B------:R-:W-:Y:S02]  /*76a0*/  LEA.HI.X R9, R9, UR27, R23, 0x1, P0 ;  /* 0x0000001b09097c11 */ /* 0x000fe400080f0c17 */
[----:B------:R-:W-:-:S13]  /*76b0*/  ISETP.GT.AND P0, PT, R0, 0x8, P3 ;  /* 0x000000080000780c */ /* 0x000fda0001f04270 */
[----:B------:R-:W-:Y:S05]  /*76c0*/  @!P0 BRA `(.L_x_31) ;  /* 0x0000000000048947 */ /* 0x000fea0003800000 */
[----:B------:R2:W5:Y:S02]  /*76d0*/  LDG.E.LTC128B.U16 R22, desc[UR20][R8.64+0x2] ;  /* 0x0000021408167981 */ /* 0x000564000c1e1520 */
.L_x_31:
[----:B------:R-:W-:Y:S05]  /*76e0*/  BSYNC B0 ;  /* 0x0000000000007941 */ /* 0x000fea0003800000 */
.L_x_30:
[----:B------:R-:W3:Y:S01]  /*76f0*/  LDL.LU R216, [R1+0xc] ;  /* 0x00000c0001d87983 */ /* 0x000ee20000300800 */
[----:B-----5:R-:W-:Y:S01]  /*7700*/  HADD2.F32 R23, -RZ, R22.H0_H0 ;  /* 0x20000016ff177230 */ /* 0x020fe20000004100 */
[----:B------:R-:W-:Y:S01]  /*7710*/  ISETP.GT.AND P1, PT, R3, 0x8, PT ;  /* 0x000000080300780c */ /* 0x000fe20003f24270 */
[----:B------:R-:W-:Y:S01]  /*7720*/  BSSY B0, `(.L_x_32) ;  /* 0x000000a000007945 */ /* 0x000fe20003800000 */
[----:B------:R-:W-:Y:S02]  /*7730*/  LOP3.LUT R2, R2, 0xfffffffb, RZ, 0xc0, !PT ;  /* 0xfffffffb02027812 */ /* 0x000fe400078ec0ff */
[----:B------:R-:W-:-:S09]  /*7740*/  FMUL R23, R23, UR8 ;  /* 0x0000000817177c20 */ /* 0x000fd20008400000 */
[----:B------:R-:W-:Y:S01]  /*7750*/  @P1 LOP3.LUT R2, R2, 0x4, RZ, 0xfc, !PT ;  /* 0x0000000402021812 */ /* 0x000fe200078efcff */
[----:B---3--:R-:W-:-:S05]  /*7760*/  FFMA R23, R216, UR13, R23 ;  /* 0x0000000dd8177c23 */ /* 0x008fca0008000017 */
[----:B------:R-:W-:-:S05]  /*7770*/  F2FP.F16.F32.PACK_AB R23, RZ, R23 ;  /* 0x00000017ff17723e */ /* 0x000fca00000000ff */
[----:B------:R3:W-:Y:S01]  /*7780*/  @P0 STG.E.U16 desc[UR20][R6.64+0x2], R23 ;  /* 0x0000021706000986 */ /* 0x0007e2000c101514 */
[----:B------:R-:W-:-:S13]  /*7790*/  ISETP.GT.AND P0, PT, R0, RZ, P1 ;  /* 0x000000ff0000720c */ /* 0x000fda0000f04270 */
[----:B---3--:R-:W-:Y:S05]  /*77a0*/  @!P0 BRA `(.L_x_33) ;  /* 0x0000000000048947 */ /* 0x008fea0003800000 */
[----:B------:R3:W5:Y:S02]  /*77b0*/  LDG.E.LTC128B.U16 R22, desc[UR20][R10.64+0x10] ;  /* 0x000010140a167981 */ /* 0x000764000c1e1520 */
.L_x_33:
[----:B------:R-:W-:Y:S05]  /*77c0*/  BSYNC B0 ;  /* 0x0000000000007941 */ /* 0x000fea0003800000 */
.L_x_32:
[----:B------:R-:W4:Y:S01]  /*77d0*/  LDL.LU R216, [R1+0x10] ;  /* 0x0000100001d87983 */ /* 0x000f220000300800 */
[----:B-----5:R-:W-:Y:S01]  /*77e0*/  HADD2.F32 R23, -RZ, R22.H0_H0 ;  /* 0x20000016ff177230 */ /* 0x020fe20000004100 */
[----:B------:R-:W-:Y:S01]  /*77f0*/  ISETP.GT.AND P2, PT, R3, 0x9, PT ;  /* 0x000000090300780c */ /* 0x000fe20003f44270 */
[----:B------:R-:W-:Y:S01]  /*7800*/  BSSY B0, `(.L_x_34) ;  /* 0x000000a000007945 */ /* 0x000fe20003800000 */
[----:B------:R-:W-:Y:S02]  /*7810*/  LOP3.LUT R2, R2, 0xfffffff7, RZ, 0xc0, !PT ;  /* 0xfffffff702027812 */ /* 0x000fe400078ec0ff */
[----:B------:R-:W-:-:S09]  /*7820*/  FMUL R23, R23, UR8 ;  /* 0x0000000817177c20 */ /* 0x000fd20008400000 */
[----:B------:R-:W-:Y:S01]  /*7830*/  @P2 LOP3.LUT R2, R2, 0x8, RZ, 0xfc, !PT ;  /* 0x0000000802022812 */ /* 0x000fe200078efcff */
[----:B----4-:R-:W-:-:S05]  /*7840*/  FFMA R23, R216, UR13, R23 ;  /* 0x0000000dd8177c23 */ /* 0x010fca0008000017 */
[----:B------:R-:W-:-:S05]  /*7850*/  F2FP.F16.F32.PACK_AB R23, RZ, R23 ;  /* 0x00000017ff17723e */ /* 0x000fca00000000ff */
[----:B------:R4:W-:Y:S01]  /*7860*/  @P0 STG.E.U16 desc[UR20][R4.64+0x10], R23 ;  /* 0x0000101704000986 */ /* 0x0009e2000c101514 */
[----:B------:R-:W-:-:S13]  /*7870*/  ISETP.GT.AND P0, PT, R0, RZ, P2 ;  /* 0x000000ff0000720c */ /* 0x000fda0001704270 */
[----:B----4-:R-:W-:Y:S05]  /*7880*/  @!P0 BRA `(.L_x_35) ;  /* 0x0000000000048947 */ /* 0x010fea0003800000 */
[----:B------:R4:W5:Y:S02]  /*7890*/  LDG.E.LTC128B.U16 R22, desc[UR20][R10.64+0x12] ;  /* 0x000012140a167981 */ /* 0x000964000c1e1520 */
.L_x_35:
[----:B------:R-:W-:Y:S05]  /*78a0*/  BSYNC B0 ;  /* 0x0000000000007941 */ /* 0x000fea0003800000 */
.L_x_34:
[----:B------:R-:W2:Y:S01]  /*78b0*/  LDL.LU R216, [R1+0x14] ;  /* 0x0000140001d87983 */ /* 0x000ea20000300800 */
[----:B-----5:R-:W-:Y:S01]  /*78c0*/  HADD2.F32 R23, -RZ, R22.H0_H0 ;  /* 0x20000016ff177230 */ /* 0x020fe20000004100 */
[----:B------:R-:W-:Y:S01]  /*78d0*/  ISETP.GT.AND P1, PT, R0, 0x8, P1 ;  /* 0x000000080000780c */ /* 0x000fe20000f24270 */
[----:B------:R-:W-:Y:S03]  /*78e0*/  BSSY B0, `(.L_x_36) ;  /* 0x0000007000007945 */ /* 0x000fe60003800000 */
[----:B------:R-:W-:-:S04]  /*78f0*/  FMUL R23, R23, UR8 ;  /* 0x0000000817177c20 */ /* 0x000fc80008400000 */
[----:B--2---:R-:W-:-:S05]  /*7900*/  FFMA R23, R216, UR13, R23 ;  /* 0x0000000dd8177c23 */ /* 0x004fca0008000017 */
[----:B------:R-:W-:-:S05]  /*7910*/  F2FP.F16.F32.PACK_AB R23, RZ, R23 ;  /* 0x00000017ff17723e */ /* 0x000fca00000000ff */
[----:B------:R2:W-:Y:S01]  /*7920*/  @P0 STG.E.U16 desc[UR20][R4.64+0x12], R23 ;  /* 0x0000121704000986 */ /* 0x0005e2000c101514 */
[----:B------:R-:W-:Y:S05]  /*7930*/  @!P1 BRA `(.L_x_37) ;  /* 0x0000000000049947 */ /* 0x000fea0003800000 */
[----:B------:R0:W5:Y:S02]  /*7940*/  LDG.E.LTC128B.U16 R22, desc[UR20][R8.64+0x10] ;  /* 0x0000101408167981 */ /* 0x000164000c1e1520 */
.L_x_37:
[----:B------:R-:W-:Y:S05]  /*7950*/  BSYNC B0 ;  /* 0x0000000000007941 */ /* 0x000fea0003800000 */
.L_x_36:
[----:B------:R-:W3:Y:S01]  /*7960*/  LDL.LU R216, [R1+0x18] ;  /* 0x0000180001d87983 */ /* 0x000ee20000300800 */
[----:B--2--5:R-:W-:Y:S01]  /*7970*/  HADD2.F32 R23, -RZ, R22.H0_H0 ;  /* 0x20000016ff177230 */ /* 0x024fe20000004100 */
[----:B------:R-:W-:Y:S01]  /*7980*/  ISETP.GT.AND P0, PT, R0, 0x8, P2 ;  /* 0x000000080000780c */ /* 0x000fe20001704270 */
[----:B------:R-:W-:Y:S03]  /*7990*/  BSSY B0, `(.L_x_38) ;  /* 0x0000007000007945 */ /* 0x000fe60003800000 */
[----:B------:R-:W-:-:S04]  /*79a0*/  FMUL R23, R23, UR8 ;  /* 0x0000000817177c20 */ /* 0x000fc80008400000 */
[----:B---3--:R-:W-:-:S05]  /*79b0*/  FFMA R23, R216, UR13, R23 ;  /* 0x0000000dd8177c23 */ /* 0x008fca0008000017 */
[----:B------:R-:W-:-:S05]  /*79c0*/  F2FP.F16.F32.PACK_AB R23, RZ, R23 ;  /* 0x00000017ff17723e */ /* 0x000fca00000000ff */
[----:B------:R2:W-:Y:S01]  /*79d0*/  @P1 STG.E.U16 desc[UR20][R6.64+0x10], R23 ;  /* 0x0000101706001986 */ /* 0x0005e2000c101514 */
[----:B------:R-:W-:Y:S05]  /*79e0*/  @!P0 BRA `(.L_x_39) ;  /* 0x0000000000048947 */ /* 0x000fea0003800000 */
[----:B------:R3:W5:Y:S02]  /*79f0*/  LDG.E.LTC128B.U16 R22, desc[UR20][R8.64+0x12] ;  /* 0x0000121408167981 */ /* 0x000764000c1e1520 */
.L_x_39:
[----:B------:R-:W-:Y:S05]  /*7a00*/  BSYNC B0 ;  /* 0x0000000000007941 */ /* 0x000fea0003800000 */
.L_x_38:
[----:B------:R-:W4:Y:S01]  /*7a10*/  LDL.LU R217, [R1+0x1c] ;  /* 0x00001c0001d97983 */ /* 0x000f220000300800 */
[----:B--2--5:R-:W-:Y:S01]  /*7a20*/  HADD2.F32 R23, -RZ, R22.H0_H0 ;  /* 0x20000016ff177230 */ /* 0x024fe20000004100 */
[----:B------:R-:W-:Y:S01]  /*7a30*/  ISETP.GT.AND P3, PT, R3, 0x10, PT ;  /* 0x000000100300780c */ /* 0x000fe20003f64270 */
[----:B------:R-:W-:Y:S01]  /*7a40*/  BSSY B0, `(.L_x_40) ;  /* 0x000000b000007945 */ /* 0x000fe20003800000 */
[----:B------:R-:W-:Y:S02]  /*7a50*/  LOP3.LUT R2, R2, 0xffffffef, RZ, 0xc0, !PT ;  /* 0xffffffef02027812 */ /* 0x000fe400078ec0ff */
[----:B------:R-:W-:Y:S01]  /*7a60*/  FMUL R23, R23, UR8 ;  /* 0x0000000817177c20 */ /* 0x000fe20008400000 */
[----:B------:R-:W-:Y:S02]  /*7a70*/  ISETP.GT.AND P1, PT, R0, RZ, P3 ;  /* 0x000000ff0000720c */ /* 0x000fe40001f24270 */
[----:B------:R-:W-:-:S06]  /*7a80*/  PRMT R216, R22, 0x7610, R216 ;  /* 0x0000761016d87816 */ /* 0x000fcc00000000d8 */
[----:B------:R-:W-:Y:S01]  /*7a90*/  @P3 LOP3.LUT R2, R2, 0x10, RZ, 0xfc, !PT ;  /* 0x0000001002023812 */ /* 0x000fe200078efcff */
[----:B----4-:R-:W-:-:S05]  /*7aa0*/  FFMA R23, R217, UR13, R23 ;  /* 0x0000000dd9177c23 */ /* 0x010fca0008000017 */
[----:B------:R-:W-:-:S05]  /*7ab0*/  F2FP.F16.F32.PACK_AB R23, RZ, R23 ;  /* 0x00000017ff17723e */ /* 0x000fca00000000ff */
[----:B------:R2:W-:Y:S01]  /*7ac0*/  @P0 STG.E.U16 desc[UR20][R6.64+0x12], R23 ;  /* 0x0000121706000986 */ /* 0x0005e2000c101514 */
[----:B------:R-:W-:Y:S05]  /*7ad0*/  @!P1 BRA `(.L_x_41) ;  /* 0x0000000000049947 */ /* 0x000fea0003800000 */
[----:B------:R4:W5:Y:S02]  /*7ae0*/  LDG.E.LTC128B.U16 R216, desc[UR20][R10.64+0x20] ;  /* 0x000020140ad87981 */ /* 0x000964000c1e1520 */
.L_x_41:
[----:B------:R-:W-:Y:S05]  /*7af0*/  BSYNC B0 ;  /* 0x0000000000007941 */ /* 0x000fea0003800000 */
.L_x_40:
[----:B--2---:R-:W2:Y:S01]  /*7b00*/  LDL.LU R23, [R1+0x20] ;  /* 0x0000200001177983 */ /* 0x004ea20000300800 */
[----:B-----5:R-:W-:Y:S01]  /*7b10*/  HADD2.F32 R22, -RZ, R216.H0_H0 ;  /* 0x200000d8ff167230 */ /* 0x020fe20000004100 */
[----:B------:R-:W-:Y:S01]  /*7b20*/  IADD3 R219, P0, R14, 0x40, RZ ;  /* 0x000000400edb7810 */ /* 0x000fe20007f1e0ff */
[----:B------:R-:W-:Y:S01]  /*7b30*/  BSSY B0, `(.L_x_42) ;  /* 0x0000017000007945 */ /* 0x000fe20003800000 */
[----:B------:R-:W-:Y:S02]  /*7b40*/  ISETP.GT.AND P2, PT, R3, 0x11, PT ;  /* 0x000000110300780c */ /* 0x000fe40003f44270 */
[----:B------:R-:W-:Y:S01]  /*7b50*/  FMUL R22, R22, UR8 ;  /* 0x0000000816167c20 */ /* 0x000fe20008400000 */
[----:B------:R-:W-:-:S10]  /*7b60*/  LOP3.LUT R2, R2, 0xffbfffff, RZ, 0xc0, !PT ;  /* 0xffbfffff02027812 */ /* 0x000fd400078ec0ff */
[----:B------:R-:W-:Y:S01]  /*7b70*/  @P2 LOP3.LUT R2, R2, 0x400000, RZ, 0xfc, !PT ;  /* 0x0040000002022812 */ /* 0x000fe200078efcff */
[----:B--2---:R-:W-:-:S05]  /*7b80*/  FFMA R22, R23, UR13, R22 ;  /* 0x0000000d17167c23 */ /* 0x004fca0008000016 */
[----:B------:R-:W-:-:S05]  /*7b90*/  F2FP.F16.F32.PACK_AB R22, RZ, R22 ;  /* 0x00000016ff16723e */ /* 0x000fca00000000ff */
[----:B------:R2:W-:Y:S02]  /*7ba0*/  @P1 STG.E.U16 desc[UR20][R4.64+0x20], R22 ;  /* 0x0000201604001986 */ /* 0x0005e4000c101514 */
[----:B--2---:R-:W-:-:S04]  /*7bb0*/  IMAD.X R22, RZ, RZ, R15, P0 ;  /* 0x000000ffff167224 */ /* 0x004fc800000e060f */
[----:B------:R-:W-:-:S04]  /*7bc0*/  IMAD R22, R22, UR28, RZ ;  /* 0x0000001c16167c24 */ /* 0x000fc8000f8e02ff */
[C---:B------:R-:W-:Y:S02]  /*7bd0*/  IMAD R228, R219.reuse, UR29, R22 ;  /* 0x0000001ddbe47c24 */ /* 0x040fe4000f8e0216 */
[----:B------:R-:W-:-:S04]  /*7be0*/  IMAD.WIDE.U32 R22, R219, R226, UR4 ;  /* 0x00000004db167e25 */ /* 0x000fc8000f8e00e2 */
[----:B------:R-:W-:Y:S02]  /*7bf0*/  IMAD.IADD R23, R228, 0x1, R23 ;  /* 0x00000001e4177824 */ /* 0x000fe400078e0217 */
[----:B------:R-:W-:-:S04]  /*7c00*/  IMAD.WIDE.U32 R22, R20, UR7, R22 ;  /* 0x0000000714167c25 */ /* 0x000fc8000f8e0016 */
[----:B------:R-:W-:Y:S02]  /*7c10*/  VIADD R23, R23, UR11 ;  /* 0x0000000b17177c36 */ /* 0x000fe40008000000 */
[----:B------:R-:W-:-:S04]  /*7c20*/  IMAD.WIDE.U32 R22, R21, UR23, R22 ;  /* 0x0000001715167c25 */ /* 0x000fc8000f8e0016 */
[----:B------:R-:W-:Y:S01]  /*7c30*/  VIADD R23, R23, UR10 ;  /* 0x0000000a17177c36 */ /* 0x000fe20008000000 */
[----:B------:R-:W-:Y:S02]  /*7c40*/  IADD3 R240, P0, P1, R22, UR12, R12 ;  /* 0x0000000c16f07c10 */ /* 0x000fe4000f91e00c */
[----:B------:R-:W-:Y:S02]  /*7c50*/  PRMT R22, R216, 0x7610, R22 ;  /* 0x00007610d8167816 */ /* 0x000fe40000000016 */
[----:B------:R-:W-:Y:S02]  /*7c60*/  IADD3.X R246, R23, UR18, R13, P0, P1 ;  /* 0x0000001217f67c10 */ /* 0x000fe400087e240d */
[----:B------:R-:W-:-:S13]  /*7c70*/  ISETP.GT.AND P0, PT, R0, RZ, P2 ;  /* 0x000000ff0000720c */ /* 0x000fda0001704270 */
[----:B------:R-:W-:Y:S05]  /*7c80*/  @!P0 BRA `(.L_x_43) ;  /* 0x0000000000048947 */ /* 0x000fea0003800000 */
[----:B------:R2:W5:Y:S02]  /*7c90*/  LDG.E.LTC128B.U16 R22, desc[UR20][R10.64+0x22] ;  /* 0x000022140a167981 */ /* 0x000564000c1e1520 */
.L_x_43:
[----:B------:R-:W-:Y:S05]  /*7ca0*/  BSYNC B0 ;  /* 0x0000000000007941 */ /* 0x000fea0003800000 */
.L_x_42:
[----:B------:R-:W3:Y:S01]  /*7cb0*/  LDL.LU R216, [R1+0x24] ;  /* 0x0000240001d87983 */ /* 0x000ee20000300800 */
[----:B-----5:R-:W-:Y:S01]  /*7cc0*/  HADD2.F32 R23, -RZ, R22.H0_H0 ;  /* 0x20000016ff177230 */ /* 0x020fe20000004100 */
[----:B------:R-:W-:Y:S04]  /*7cd0*/  BSSY B0, `(.L_x_44) ;  /* 0x0000008000007945 */ /* 0x000fe80003800000 */
[----:B------:R-:W-:-:S04]  /*7ce0*/  FMUL R23, R23, UR8 ;  /* 0x0000000817177c20 */ /* 0x000fc80008400000 */
[----:B---3--:R-:W-:-:S05]  /*7cf0*/  FFMA R23, R216, UR13, R23 ;  /* 0x0000000dd8177c23 */ /* 0x008fca0008000017 */
[----:B------:R-:W-:-:S05]  /*7d00*/  F2FP.F16.F32.PACK_AB R23, RZ, R23 ;  /* 0x00000017ff17723e */ /* 0x000fca00000000ff */
[----:B------:R3:W-:Y:S01]  /*7d10*/  @P0 STG.E.U16 desc[UR20][R4.64+0x22], R23 ;  /* 0x0000221704000986 */ /* 0x0007e2000c101514 */
[----:B------:R-:W-:-:S13]  /*7d20*/  ISETP.GT.AND P0, PT, R0, 0x8, P3 ;  /* 0x000000080000780c */ /* 0x000fda0001f04270 */
[----:B---3--:R-:W-:Y:S05]  /*7d30*/  @!P0 BRA `(.L_x_45) ;  /* 0x0000000000048947 */ /* 0x008fea0003800000 */
[----:B------:R3:W5:Y:S02]  /*7d40*/  LDG.E.LTC128B.U16 R22, desc[UR20][R8.64+0x20] ;  /* 0x0000201408167981 */ /* 0x000764000c1e1520 */
.L_x_45:
[----:B------:R-:W-:Y:S05]  /*7d50*/  BSYNC B0 ;  /* 0x0000000000007941 */ /* 0x000fea0003800000 */
.L_x_44:
[----:B------:R-:W2:Y:S01]  /*7d60*/  LDL.LU R216, [R1+0x28] ;  /* 0x0000280001d87983 */ /* 0x000ea20000300800 */
[----:B-----5:R-:W-:Y:S01]  /*7d70*/  HADD2.F32 R23, -RZ, R22.H0_H0 ;  /* 0x20000016ff177230 */ /* 0x020fe20000004100 */
[----:B------:R-:W-:Y:S04]  /*7d80*/  BSSY B0, `(.L_x_46) ;  /* 0x0000008000007945 */ /* 0x000fe80003800000 */
[----:B------:R-:W-:-:S04]  /*7d90*/  FMUL R23, R23, UR8 ;  /* 0x0000000817177c20 */ /* 0x000fc80008400000 */
[----:B--2---:R-:W-:-:S05]  /*7da0*/  FFMA R23, R216, UR13, R23 ;  /* 0x0000000dd8177c23 */ /* 0x004fca0008000017 */
[----:B------:R-:W-:-:S05]  /*7db0*/  F2FP.F16.F32.PACK_AB R23, RZ, R23 ;  /* 0x00000017ff17723e */ /* 0x000fca00000000ff */
[----:B------:R2:W-:Y:S01]  /*7dc0*/  @P0 STG.E.U16 desc[UR20][R6.64+0x20], R23 ;  /* 0x0000201706000986 */ /* 0x0005e2000c101514 */
[----:B------:R-:W-:-:S13]  /*7dd0*/  ISETP.GT.AND P0, PT, R0, 0x8, P2 ;  /* 0x000000080000780c */ /* 0x000fda0001704270 */
[----:B--2---:R-:W-:Y:S05]  /*7de0*/  @!P0 BRA `(.L_x_47) ;  /* 0x0000000000048947 */ /* 0x004fea0003800000 */
[----:B------:R2:W5:Y:S02]  /*7df0*/  LDG.E.LTC128B.U16 R22, desc[UR20][R8.64+0x22] ;  /* 0x0000221408167981 */ /* 0x000564000c1e1520 */
.L_x_47:
[----:B------:R-:W-:Y:S05]  /*7e00*/  BSYNC B0 ;  /* 0x0000000000007941 */ /* 0x000fea0003800000 */
.L_x_46:
[----:B------:R-:W3:Y:S01]  /*7e10*/  LDL.LU R217, [R1+0x2c] ;  /* 0x00002c0001d97983 */ /* 0x000ee20000300800 */
[----:B-----5:R-:W-:Y:S01]  /*7e20*/  HADD2.F32 R23, -RZ, R22.H0_H0 ;  /* 0x20000016ff177230 */ /* 0x020fe20000004100 */
[----:B------:R-:W-:Y:S01]  /*7e30*/  ISETP.GT.AND P3, PT, R3, 0x18, PT ;  /* 0x000000180300780c */ /* 0x000fe20003f64270 */
[----:B------:R-:W-:Y:S01]  /*7e40*/  BSSY B0, `(.L_x_48) ;  /* 0x000000b000007945 */ /* 0x000fe20003800000 */
[----:B------:R-:W-:Y:S02]  /*7e50*/  LOP3.LUT R2, R2, 0xfbffffff, RZ, 0xc0, !PT ;  /* 0xfbffffff02027812 */ /* 0x000fe400078ec0ff */
[----:B------:R-:W-:Y:S01]  /*7e60*/  FMUL R23, R23, UR8 ;  /* 0x0000000817177c20 */ /* 0x000fe20008400000 */
[----:B------:R-:W-:-:S08]  /*7e70*/  PRMT R216, R22, 0x7610, R216 ;  /* 0x0000761016d87816 */ /* 0x000fd000000000d8 */
[----:B------:R-:W-:Y:S01]  /*7e80*/  @P3 LOP3.LUT R2, R2, 0x4000000, RZ, 0xfc, !PT ;  /* 0x0400000002023812 */ /* 0x000fe200078efcff */
[----:B---3--:R-:W-:-:S05]  /*7e90*/  FFMA R23, R217, UR13, R23 ;  /* 0x0000000dd9177c23 */ /* 0x008fca0008000017 */
[----:B------:R-:W-:-:S05]  /*7ea0*/  F2FP.F16.F32.PACK_AB R23, RZ, R23 ;  /* 0x00000017ff17723e */ /* 0x000fca00000000ff */
[----:B------:R3:W-:Y:S01]  /*7eb0*/  @P0 STG.E.U16 desc[UR20][R6.64+0x22], R23 ;  /* 0x0000221706000986 */ /* 0x0007e2000c101514 */
[----:B------:R-:W-:-:S13]  /*7ec0*/  ISETP.GT.AND P0, PT, R0, RZ, P3 ;  /* 0x000000ff0000720c */ /* 0x000fda0001f04270 */
[----:B---3--:R-:W-:Y:S05]  /*7ed0*/  @!P0 BRA `(.L_x_49) ;  /* 0x0000000000048947 */ /* 0x008fea0003800000 */
[----:B------:R3:W5:Y:S02]  /*7ee0*/  LDG.E.LTC128B.U16 R216, desc[UR20][R10.64+0x30] ;  /* 0x000030140ad87981 */ /* 0x000764000c1e1520 */
.L_x_49:
[----:B------:R-:W-:Y:S05]  /*7ef0*/  BSYNC B0 ;  /* 0x0000000000007941 */ /* 0x000fea0003800000 */
.L_x_48:
[----:B------:R-:W2:Y:S01]  /*7f00*/  LDL.LU R23, [R1+0x30] ;  /* 0x0000300001177983 */ /* 0x000ea20000300800 */
[----:B-----5:R-:W-:Y:S01]  /*7f10*/  HADD2.F32 R22, -RZ, R216.H0_H0 ;  /* 0x200000d8ff167230 */ /* 0x020fe20000004100 */
[----:B------:R-:W-:Y:S01]  /*7f20*/  ISETP.GT.AND P2, PT, R3, 0x19, PT ;  /* 0x000000190300780c */ /* 0x000fe20003f44270 */
[----:B------:R-:W-:Y:S01]  /*7f30*/  BSSY B0, `(.L_x_50) ;  /* 0x0000017000007945 */ /* 0x000fe20003800000 */
[----:B------:R-:W-:Y:S02]  /*7f40*/  LOP3.LUT R2, R2, 0xfdffffff, RZ, 0xc0, !PT ;  /* 0xfdffffff02027812 */ /* 0x000fe400078ec0ff */
[----:B------:R-:W-:-:S09]  /*7f50*/  FMUL R22, R22, UR8 ;  /* 0x0000000816167c20 */ /* 0x000fd20008400000 */
[----:B------:R-:W-:Y:S01]  /*7f60*/  @P2 LOP3.LUT R2, R2, 0x2000000, RZ, 0xfc, !PT ;  /* 0x0200000002022812 */ /* 0x000fe200078efcff */
[----:B--2---:R-:W-:-:S05]  /*7f70*/  FFMA R22, R23, UR13, R22 ;  /* 0x0000000d17167c23 */ /* 0x004fca0008000016 */
[----:B------:R-:W-:-:S05]  /*7f80*/  F2FP.F16.F32.PACK_AB R22, RZ, R22 ;  /* 0x00000016ff16723e */ /* 0x000fca00000000ff */
[----:B------:R2:W-:Y:S01]  /*7f90*/  @P0 STG.E.U16 desc[UR20][R4.64+0x30], R22 ;  /* 0x0000301604000986 */ /* 0x0005e2000c101514 */
[----:B------:R-:W-:-:S05]  /*7fa0*/  IADD3 R221, P0, R14, 0x80, RZ ;  /* 0x000000800edd7810 */ /* 0x000fca0007f1e0ff */
[----:B--2---:R-:W-:-:S04]  /*7fb0*/  IMAD.X R22, RZ, RZ, R15, P0 ;  /* 0x000000ffff167224 */ /* 0x004fc800000e060f */
[----:B------:R-:W-:-:S04]  /*7fc0*/  IMAD R22, R22, UR28, RZ ;  /* 0x0000001c16167c24 */ /* 0x000fc8000f8e02ff */
[C---:B------:R-:W-:Y:S02]  /*7fd0*/  IMAD R223, R221.reuse, UR29, R22 ;  /* 0x0000001ddddf7c24 */ /* 0x040fe4000f8e0216 */
[----:B------:R-:W-:-:S04]  /*7fe0*/  IMAD.WIDE.U32 R22, R221, R226, UR4 ;  /* 0x00000004dd167e25 */ /* 0x000fc8000f8e00e2 */
[----:B------:R-:W-:Y:S02]  /*7ff0*/  IMAD.IADD R23, R223, 0x1, R23 ;  /* 0x00000001df177824 */ /* 0x000fe400078e0217 */
[----:B------:R-:W-:-:S04]  /*8000*/  IMAD.WIDE.U32 R22, R20, UR7, R22 ;  /* 0x0000000714167c25 */ /* 0x000fc8000f8e0016 */
[----:B------:R-:W-:Y:S02]  /*8010*/  VIADD R23, R23, UR11 ;  /* 0x0000000b17177c36 */ /* 0x000fe40008000000 */
[----:B------:R-:W-:-:S05]  /*8020*/  IMAD.WIDE.U32 R22, R21, UR23, R22 ;  /* 0x0000001715167c25 */ /* 0x000fca000f8e0016 */
[----:B------:R-:W-:Y:S02]  /*8030*/  IADD3 R23, R23, UR10, RZ ;  /* 0x0000000a17177c10 */ /* 0x000fe4000fffe0ff */
[----:B------:R-:W-:Y:S02]  /*8040*/  IADD3 R239, P0, P1, R22, UR12, R12 ;  /* 0x0000000c16ef7c10 */ /* 0x000fe4000f91e00c */
[----:B------:R-:W-:Y:S02]  /*8050*/  PRMT R22, R216, 0x7610, R22 ;  /* 0x00007610d8167816 */ /* 0x000fe40000000016 */
[----:B------:R-:W-:Y:S02]  /*8060*/  IADD3.X R245, R23, UR18, R13, P0, P1 ;  /* 0x0000001217f57c10 */ /* 0x000fe400087e240d */
[----:B------:R-:W-:-:S13]  /*8070*/  ISETP.GT.AND P0, PT, R0, RZ, P2 ;  /* 0x000000ff0000720c */ /* 0x000fda0001704270 */
[----:B------:R-:W-:Y:S05]  /*8080*/  @!P0 BRA `(.L_x_51) ;  /* 0x0000000000048947 */ /* 0x000fea0003800000 */
[----:B------:R2:W5:Y:S02]  /*8090*/  LDG.E.LTC128B.U16 R22, desc[UR20][R10.64+0x32] ;  /* 0x000032140a167981 */ /* 0x000564000c1e1520 */
.L_x_51:
[----:B------:R-:W-:Y:S05]  /*80a0*/  BSYNC B0 ;  /* 0x0000000000007941 */ /* 0x000fea0003800000 */
.L_x_50:
        /* <DEDUP_REMOVED lines=10> */
.L_x_53:
[----:B------:R-:W-:Y:S05]  /*8150*/  BSYNC B0 ;  /* 0x0000000000007941 */ /* 0x000fea0003800000 */
.L_x_52:
[----:B------:R-:W2:Y:S01]  /*8160*/  LDL.LU R216, [R1+0x38] ;  /* 0x0000380001d87983 */ /* 0x000ea20000300800 */
[----:B-----5:R-:W-:Y:S01]  /*8170*/  HADD2.F32 R23, -RZ, R22.H0_H0 ;  /* 0x20000016ff177230 */ /* 0x020fe20000004100 */
[----:B------:R-:W-:Y:S04]  /*8180*/  BSSY B0, `(.L_x_54) ;  /* 0x0000015000007945 */ /* 0x000fe80003800000 */
[----:B------:R-:W-:-:S04]  /*8190*/  FMUL R23, R23, UR8 ;  /* 0x0000000817177c20 */ /* 0x000fc80008400000 */
[----:B--2---:R-:W-:-:S05]  /*81a0*/  FFMA R23, R216, UR13, R23 ;  /* 0x0000000dd8177c23 */ /* 0x004fca0008000017 */
[----:B------:R-:W-:-:S05]  /*81b0*/  F2FP.F16.F32.PACK_AB R23, RZ, R23 ;  /* 0x00000017ff17723e */ /* 0x000fca00000000ff */
[----:B------:R2:W-:Y:S01]  /*81c0*/  @P0 STG.E.U16 desc[UR20][R6.64+0x30], R23 ;  /* 0x0000301706000986 */ /* 0x0005e2000c101514 */
[----:B------:R-:W-:-:S05]  /*81d0*/  IADD3 R220, P0, R14, 0xc0, RZ ;  /* 0x000000c00edc7810 */ /* 0x000fca0007f1e0ff */
[----:B------:R-:W-:-:S04]  /*81e0*/  IMAD.X R14, RZ, RZ, R15, P0 ;  /* 0x000000ffff0e7224 */ /* 0x000fc800000e060f */
        /* <DEDUP_REMOVED lines=11> */
[----:B------:R-:W-:-:S13]  /*82a0*/  ISETP.GT.AND P0, PT, R0, 0x8, P2 ;  /* 0x000000080000780c */ /* 0x000fda0001704270 */
[----:B--2---:R-:W-:Y:S05]  /*82b0*/  @!P0 BRA `(.L_x_55) ;  /* 0x0000000000048947 */ /* 0x004fea0003800000 */
[----:B------:R2:W5:Y:S02]  /*82c0*/  LDG.E.LTC128B.U16 R14, desc[UR20][R8.64+0x32] ;  /* 0x00003214080e7981 */ /* 0x000564000c1e1520 */
.L_x_55:
[----:B------:R-:W-:Y:S05]  /*82d0*/  BSYNC B0 ;  /* 0x0000000000007941 */ /* 0x000fea0003800000 */
.L_x_54:
        /* <DEDUP_REMOVED lines=13> */
.L_x_57:
[----:B------:R-:W-:Y:S05]  /*83b0*/  BSYNC B0 ;  /* 0x0000000000007941 */ /* 0x000fea0003800000 */
.L_x_56:
        /* <DEDUP_REMOVED lines=10> */
[----:B------:R-:W-:-:S13]  /*8460*/  ISETP.GT.AND P0, PT, R0, RZ, P1 ;  /* 0x000000ff0000720c */ /* 0x000fda0000f04270 */
[----:B--2---:R-:W-:Y:S05]  /*8470*/  @!P0 BRA `(.L_x_59) ;  /* 0x0000000000048947 */ /* 0x004fea0003800000 */
[----:B------:R2:W5:Y:S02]  /*8480*/  LDG.E.LTC128B.U16 R14, desc[UR20][R10.64+0x42] ;  /* 0x000042140a0e7981 */ /* 0x000564000c1e1520 */
.L_x_59:
[----:B------:R-:W-:Y:S05]  /*8490*/  BSYNC B0 ;  /* 0x0000000000007941 */ /* 0x000fea0003800000 */
.L_x_58:
        /* <DEDUP_REMOVED lines=10> */
.L_x_61:
[----:B------:R-:W-:Y:S05]  /*8540*/  BSYNC B0 ;  /* 0x0000000000007941 */ /* 0x000fea0003800000 */
.L_x_60:
[----:B------:R-:W2:Y:S01]  /*8550*/  LDL.LU R23, [R1+0x48] ;  /* 0x0000480001177983 */ /* 0x000ea20000300800 */
[----:B-----5:R-:W-:Y:S01]  /*8560*/  HADD2.F32 R15, -RZ, R14.H0_H0 ;  /* 0x2000000eff0f7230 */ /* 0x020fe20000004100 */
[----:B------:R-:W-:Y:S01]  /*8570*/  BSSY B0, `(.L_x_62) ;  /* 0x0000009000007945 */ /* 0x000fe20003800000 */
[----:B------:R-:W-:-:S03]  /*8580*/  PRMT R22, R14, 0x7610, R22 ;  /* 0x000076100e167816 */ /* 0x000fc60000000016 */
[----:B------:R-:W-:-:S04]  /*8590*/  FMUL R15, R15, UR8 ;  /* 0x000000080f0f7c20 */ /* 0x000fc80008400000 */
[----:B--2---:R-:W-:-:S05]  /*85a0*/  FFMA R15, R23, UR13, R15 ;  /* 0x0000000d170f7c23 */ /* 0x004fca000800000f */
[----:B------:R-:W-:-:S05]  /*85b0*/  F2FP.F16.F32.PACK_AB R15, RZ, R15 ;  /* 0x0000000fff0f723e */ /* 0x000fca00000000ff */
[----:B------:R2:W-:Y:S01]  /*85c0*/  @P0 STG.E.U16 desc[UR20][R6.64+0x40], R15 ;  /* 0x0000400f06000986 */ /* 0x0005e2000c101514 */
[----:B------:R-:W-:-:S13]  /*85d0*/  ISETP.GT.AND P0, PT, R0, 0x8, P1 ;  /* 0x000000080000780c */ /* 0x000fda0000f04270 */
[----:B--2---:R-:W-:Y:S05]  /*85e0*/  @!P0 BRA `(.L_x_63) ;  /* 0x0000000000048947 */ /* 0x004fea0003800000 */
[----:B------:R2:W5:Y:S02]  /*85f0*/  LDG.E.LTC128B.U16 R22, desc[UR20][R8.64+0x42] ;  /* 0x0000421408167981 */ /* 0x000564000c1e1520 */
.L_x_63:
[----:B------:R-:W-:Y:S05]  /*8600*/  BSYNC B0 ;  /* 0x0000000000007941 */ /* 0x000fea0003800000 */
.L_x_62:
[----:B------:R-:W3:Y:S01]  /*8610*/  LDL.LU R15, [R1+0x4c] ;  /* 0x00004c00010f7983 */ /* 0x000ee20000300800 */
[----:B-----5:R-:W-:Y:S01]  /*8620*/  HADD2.F32 R14, -RZ, R22.H0_H0 ;  /* 0x20000016ff0e7230 */ /* 0x020fe20000004100 */
[----:B------:R-:W-:Y:S01]  /*8630*/  ISETP.GT.AND P2, PT, R3, 0x28, PT ;  /* 0x000000280300780c */ /* 0x000fe20003f44270 */
[----:B------:R-:W-:Y:S01]  /*8640*/  IMAD.WIDE.U32 R224, R219, R226, UR32 ;  /* 0x00000020dbe07e25 */ /* 0x000fe2000f8e00e2 */
[----:B------:R-:W-:Y:S01]  /*8650*/  LOP3.LUT R2, R2, 0xffdfffff, RZ, 0xc0, !PT ;  /* 0xffdfffff02027812 */ /* 0x000fe200078ec0ff */
[----:B------:R-:W-:Y:S02]  /*8660*/  BSSY B0, `(.L_x_64) ;  /* 0x0000013000007945 */ /* 0x000fe40003800000 */
[----:B------:R-:W-:Y:S01]  /*8670*/  FMUL R14, R14, UR8 ;  /* 0x000000080e0e7c20 */ /* 0x000fe20008400000 */
[----:B------:R-:W-:-:S07]  /*8680*/  IMAD.IADD R236, R228, 0x1, R225 ;  /* 0x00000001e4ec7824 */ /* 0x000fce00078e02e1 */
[----:B------:R-:W-:Y:S01]  /*8690*/  @P2 LOP3.LUT R2, R2, 0x200000, RZ, 0xfc, !PT ;  /* 0x0020000002022812 */ /* 0x000fe200078efcff */
[----:B---3--:R-:W-:-:S05]  /*86a0*/  FFMA R14, R15, UR13, R14 ;  /* 0x0000000d0f0e7c23 */ /* 0x008fca000800000e */
[----:B------:R-:W-:-:S05]  /*86b0*/  F2FP.F16.F32.PACK_AB R14, RZ, R14 ;  /* 0x0000000eff0e723e */ /* 0x000fca00000000ff */
[----:B------:R3:W-:Y:S02]  /*86c0*/  @P0 STG.E.U16 desc[UR20][R6.64+0x42], R14 ;  /* 0x0000420e06000986 */ /* 0x0007e4000c101514 */
[----:B---3--:R-:W-:-:S04]  /*86d0*/  IADD3 R14, P0, R224, UR24, RZ ;  /* 0x00000018e00e7c10 */ /* 0x008fc8000ff1e0ff */
[----:B------:R-:W-:-:S03]  /*86e0*/  IADD3.X R15, R236, UR5, RZ, P0, !PT ;  /* 0x00000005ec0f7c10 */ /* 0x000fc600087fe4ff */
        /* <DEDUP_REMOVED lines=10> */
.L_x_65:
[----:B------:R-:W-:Y:S05]  /*8790*/  BSYNC B0 ;  /* 0x0000000000007941 */ /* 0x000fea0003800000 */
.L_x_64:
        /* <DEDUP_REMOVED lines=13> */
.L_x_67:
[----:B------:R-:W-:Y:S05]  /*8870*/  BSYNC B0 ;  /* 0x0000000000007941 */ /* 0x000fea0003800000 */
.L_x_66:
        /* <DEDUP_REMOVED lines=10> */
.L_x_69:
[----:B------:R-:W-:Y:S05]  /*8920*/  BSYNC B0 ;  /* 0x0000000000007941 */ /* 0x000fea0003800000 */
.L_x_68:
        /* <DEDUP_REMOVED lines=10> */
.L_x_71:
[----:B------:R-:W-:Y:S05]  /*89d0*/  BSYNC B0 ;  /* 0x0000000000007941 */ /* 0x000fea0003800000 */
.L_x_70:
        /* <DEDUP_REMOVED lines=14> */
.L_x_73:
[----:B------:R-:W-:Y:S05]  /*8ac0*/  BSYNC B0 ;  /* 0x0000000000007941 */ /* 0x000fea0003800000 */
.L_x_72:
[----:B------:R-:W2:Y:S01]  /*8ad0*/  LDL.LU R15, [R1+0x60] ;  /* 0x00006000010f7983 */ /* 0x000ea20000300800 */
[----:B-----5:R-:W-:Y:S01]  /*8ae0*/  HADD2.F32 R14, -RZ, R218.H0_H0 ;  /* 0x200000daff0e7230 */ /* 0x020fe20000004100 */
[----:B------:R-:W-:Y:S01]  /*8af0*/  ISETP.GT.AND P2, PT, R3, 0x31, PT ;  /* 0x000000310300780c */ /* 0x000fe20003f44270 */
[-C--:B------:R-:W-:Y:S01]  /*8b00*/  IMAD.WIDE.U32 R216, R221, R226.reuse, UR32 ;  /* 0x00000020ddd87e25 */ /* 0x080fe2000f8e00e2 */
[----:B------:R-:W-:Y:S01]  /*8b10*/  LOP3.LUT R2, R2, 0xfffbffff, RZ, 0xc0, !PT ;  /* 0xfffbffff02027812 */ /* 0x000fe200078ec0ff */
[----:B------:R-:W-:Y:S02]  /*8b20*/  BSSY B0, `(.L_x_74) ;  /* 0x000001d000007945 */ /* 0x000fe40003800000 */
[----:B------:R-:W-:Y:S01]  /*8b30*/  FMUL R14, R14, UR8 ;  /* 0x000000080e0e7c20 */ /* 0x000fe20008400000 */
[----:B------:R-:W-:Y:S02]  /*8b40*/  IMAD.IADD R227, R223, 0x1, R217 ;  /* 0x00000001dfe37824 */ /* 0x000fe400078e02d9 */
[----:B------:R-:W-:-:S04]  /*8b50*/  IMAD.WIDE.U32 R22, R220, R226, UR32 ;  /* 0x00000020dc167e25 */ /* 0x000fc8000f8e00e2 */
[----:B------:R-:W-:Y:S01]  /*8b60*/  IMAD.IADD R226, R222, 0x1, R23 ;  /* 0x00000001dee27824 */ /* 0x000fe200078e0217 */
[----:B------:R-:W-:Y:S01]  /*8b70*/  @P2 LOP3.LUT R2, R2, 0x40000, RZ, 0xfc, !PT ;  /* 0x0004000002022812 */ /* 0x000fe200078efcff */
[----:B--2---:R-:W-:-:S05]  /*8b80*/  FFMA R14, R15, UR13, R14 ;  /* 0x0000000d0f0e7c23 */ /* 0x004fca000800000e */
[----:B------:R-:W-:-:S05]  /*8b90*/  F2FP.F16.F32.PACK_AB R14, RZ, R14 ;  /* 0x0000000eff0e723e */ /* 0x000fca00000000ff */
[----:B------:R2:W-:Y:S02]  /*8ba0*/  @P0 STG.E.U16 desc[UR20][R4.64+0x60], R14 ;  /* 0x0000600e04000986 */ /* 0x0005e4000c101514 */
[----:B--2---:R-:W-:-:S04]  /*8bb0*/  IADD3 R14, P0, R216, UR24, RZ ;  /* 0x00000018d80e7c10 */ /* 0x004fc8000ff1e0ff */
[----:B------:R-:W-:-:S03]  /*8bc0*/  IADD3.X R15, R227, UR5, RZ, P0, !PT ;  /* 0x00000005e30f7c10 */ /* 0x000fc600087fe4ff */
[----:B------:R-:W-:-:S04]  /*8bd0*/  IMAD.WIDE.U32 R14, R20, UR7, R14 ;  /* 0x00000007140e7c25 */ /* 0x000fc8000f8e000e */
[----:B------:R-:W-:Y:S02]  /*8be0*/  VIADD R15, R15, UR11 ;  /* 0x0000000b0f0f7c36 */ /* 0x000fe40008000000 */
[----:B------:R-:W-:-:S04]  /*8bf0*/  IMAD.WIDE.U32 R14, R21, UR23, R14 ;  /* 0x00000017150e7c25 */ /* 0x000fc8000f8e000e */
[----:B------:R-:W-:Y:S01]  /*8c00*/  VIADD R15, R15, UR10 ;  /* 0x0000000a0f0f7c36 */ /* 0x000fe20008000000 */
[----:B------:R-:W-:-:S04]  /*8c10*/  IADD3 R235, P0, P1, R14, UR12, R12 ;  /* 0x0000000c0eeb7c10 */ /* 0x000fc8000f91e00c */
[----:B------:R-:W-:Y:S02]  /*8c20*/  IADD3.X R242, R15, UR18, R13, P0, P1 ;  /* 0x000000120ff27c10 */ /* 0x000fe400087e240d */
[----:B------:R-:W-:-:S04]  /*8c30*/  IADD3 R14, P0, R22, UR24, RZ ;  /* 0x00000018160e7c10 */ /* 0x000fc8000ff1e0ff */
[----:B------:R-:W-:-:S03]  /*8c40*/  IADD3.X R15, R226, UR5, RZ, P0, !PT ;  /* 0x00000005e20f7c10 */ /* 0x000fc600087fe4ff */
[----:B------:R-:W-:-:S04]  /*8c50*/  IMAD.WIDE.U32 R14, R20, UR7, R14 ;  /* 0x00000007140e7c25 */ /* 0x000fc8000f8e000e */
[----:B------:R-:W-:Y:S02]  /*8c60*/  VIADD R15, R15, UR11 ;  /* 0x0000000b0f0f7c36 */ /* 0x000fe40008000000 */
[----:B------:R-:W-:-:S04]  /*8c70*/  IMAD.WIDE.U32 R14, R21, UR23, R14 ;  /* 0x00000017150e7c25 */ /* 0x000fc8000f8e000e */
[----:B------:R-:W-:Y:S01]  /*8c80*/  VIADD R15, R15, UR10 ;  /* 0x0000000a0f0f7c36 */ /* 0x000fe20008000000 */
[--C-:B------:R-:W-:Y:S02]  /*8c90*/  IADD3 R234, P0, P1, R14, UR12, R12.reuse ;  /* 0x0000000c0eea7c10 */ /* 0x100fe4000f91e00c */
[----:B------:R-:W-:Y:S02]  /*8ca0*/  PRMT R12, R218, 0x7610, R12 ;  /* 0x00007610da0c7816 */ /* 0x000fe4000000000c */
[----:B------:R-:W-:Y:S02]  /*8cb0*/  IADD3.X R241, R15, UR18, R13, P0, P1 ;  /* 0x000000120ff17c10 */ /* 0x000fe400087e240d */
[----:B------:R-:W-:-:S13]  /*8cc0*/  ISETP.GT.AND P0, PT, R0, RZ, P2 ;  /* 0x000000ff0000720c */ /* 0x000fda0001704270 */
[----:B------:R-:W-:Y:S05]  /*8cd0*/  @!P0 BRA `(.L_x_75) ;  /* 0x0000000000048947 */ /* 0x000fea0003800000 */
[----:B------:R2:W5:Y:S02]  /*8ce0*/  LDG.E.LTC128B.U16 R12, desc[UR20][R10.64+0x62] ;  /* 0x000062140a0c7981 */ /* 0x000564000c1e1520 */
.L_x_75:
[----:B------:R-:W-:Y:S05]  /*8cf0*/  BSYNC B0 ;  /* 0x0000000000007941 */ /* 0x000fea0003800000 */
.L_x_74:
[----:B------:R-:W3:Y:S01]  /*8d00*/  LDL.LU R15, [R1+0x64] ;  /* 0x00006400010f7983 */ /* 0x000ee20000300800 */
[----:B-----5:R-:W-:Y:S01]  /*8d10*/  HADD2.F32 R13, -RZ, R12.H0_H0 ;  /* 0x2000000cff0d7230 */ /* 0x020fe20000004100 */
[----:B------:R-:W-:Y:S01]  /*8d20*/  BSSY B0, `(.L_x_76) ;  /* 0x0000009000007945 */ /* 0x000fe20003800000 */
[----:B------:R-:W-:-:S03]  /*8d30*/  PRMT R14, R12, 0x7610, R14 ;  /* 0x000076100c0e7816 */ /* 0x000fc6000000000e */
[----:B------:R-:W-:-:S04]  /*8d40*/  FMUL R13, R13, UR8 ;  /* 0x000000080d0d7c20 */ /* 0x000fc80008400000 */
[----:B---3--:R-:W-:-:S05]  /*8d50*/  FFMA R13, R15, UR13, R13 ;  /* 0x0000000d0f0d7c23 */ /* 0x008fca000800000d */
[----:B------:R-:W-:-:S05]  /*8d60*/  F2FP.F16.F32.PACK_AB R13, RZ, R13 ;  /* 0x0000000dff0d723e */ /* 0x000fca00000000ff */
[----:B------:R3:W-:Y:S01]  /*8d70*/  @P0 STG.E.U16 desc[UR20][R4.64+0x62], R13 ;  /* 0x0000620d04000986 */ /* 0x0007e2000c101514 */
[----:B------:R-:W-:-:S13]  /*8d80*/  ISETP.GT.AND P0, PT, R0, 0x8, P3 ;  /* 0x000000080000780c */ /* 0x000fda0001f04270 */
[----:B---3--:R-:W-:Y:S05]  /*8d90*/  @!P0 BRA `(.L_x_77) ;  /* 0x0000000000048947 */ /* 0x008fea0003800000 */
[----:B------:R3:W5:Y:S02]  /*8da0*/  LDG.E.LTC128B.U16 R14, desc[UR20][R8.64+0x60] ;  /* 0x00006014080e7981 */ /* 0x000764000c1e1520 */
.L_x_77:
[----:B------:R-:W-:Y:S05]  /*8db0*/  BSYNC B0 ;  /* 0x0000000000007941 */ /* 0x000fea0003800000 */
.L_x_76:
[----:B------:R-:W2:Y:S01]  /*8dc0*/  LDL.LU R13, [R1+0x68] ;  /* 0x00006800010d7983 */ /* 0x000ea20000300800 */
[----:B-----5:R-:W-:Y:S01]  /*8dd0*/  HADD2.F32 R12, -RZ, R14.H0_H0 ;  /* 0x2000000eff0c7230 */ /* 0x020fe20000004100 */
[----:B------:R-:W-:Y:S01]  /*8de0*/  USHF.L.U32 UR22, UR15, 0x1, URZ ;  /* 0x000000010f167899 */ /* 0x000fe2000800063f */
[----:B------:R-:W-:Y:S01]  /*8df0*/  BSSY B0, `(.L_x_78) ;  /* 0x000000d000007945 */ /* 0x000fe20003800000 */
[----:B------:R-:W-:Y:S02]  /*8e00*/  USHF.L.U64.HI UR30, UR15, 0x1, UR19 ;  /* 0x000000010f1e7899 */ /* 0x000fe40008010213 */
[----:B------:R-:W-:-:S04]  /*8e10*/  FMUL R12, R12, UR8 ;  /* 0x000000080c0c7c20 */ /* 0x000fc80008400000 */
[----:B--2---:R-:W-:Y:S01]  /*8e20*/  FFMA R12, R13, UR13, R12 ;  /* 0x0000000d0d0c7c23 */ /* 0x004fe2000800000c */
[----:B------:R-:W-:-:S04]  /*8e30*/  IMAD.U32 R13, RZ, RZ, UR6 ;  /* 0x00000006ff0d7e24 */ /* 0x000fc8000f8e00ff */
[----:B------:R-:W-:-:S05]  /*8e40*/  F2FP.F16.F32.PACK_AB R12, RZ, R12 ;  /* 0x0000000cff0c723e */ /* 0x000fca00000000ff */
[----:B------:R2:W-:Y:S02]  /*8e50*/  @P0 STG.E.U16 desc[UR20][R6.64+0x60], R12 ;  /* 0x0000600c06000986 */ /* 0x0005e4000c101514 */
[----:B--2---:R-:W-:-:S05]  /*8e60*/  IMAD.U32 R12, RZ, RZ, UR31 ;  /* 0x0000001fff0c7e24 */ /* 0x004fca000f8e00ff */
[----:B------:R-:W-:-:S04]  /*8e70*/  IADD3 R12, P0, P1, R12, UR22, R4 ;  /* 0x000000160c0c7c10 */ /* 0x000fc8000f91e004 */
[----:B------:R-:W-:Y:S02]  /*8e80*/  IADD3.X R13, R13, UR30, R5, P0, P1 ;  /* 0x0000001e0d0d7c10 */ /* 0x000fe400087e2405 */
[----:B------:R-:W-:-:S13]  /*8e90*/  ISETP.GT.AND P0, PT, R0, 0x8, P2 ;  /* 0x000000080000780c */ /* 0x000fda0001704270 */
[----:B------:R-:W-:Y:S05]  /*8ea0*/  @!P0 BRA `(.L_x_79) ;  /* 0x0000000000048947 */ /* 0x000fea0003800000 */
[----:B------:R2:W5:Y:S02]  /*8eb0*/  LDG.E.LTC128B.U16 R14, desc[UR20][R8.64+0x62] ;  /* 0x00006214080e7981 */ /* 0x000564000c1e1520 */
.L_x_79:
[----:B------:R-:W-:Y:S05]  /*8ec0*/  BSYNC B0 ;  /* 0x0000000000007941 */ /* 0x000fea0003800000 */
.L_x_78:
        /* <DEDUP_REMOVED lines=13> */
.L_x_81:
[----:B------:R-:W-:Y:S05]  /*8fa0*/  BSYNC B0 ;  /* 0x0000000000007941 */ /* 0x000fea0003800000 */
.L_x_80:
[----:B------:R-:W2:Y:S01]  /*8fb0*/  LDL.LU R20, [R1+0x70] ;  /* 0x0000700001147983 */ /* 0x000ea20000300800 */
[----:B-----5:R-:W-:Y:S01]  /*8fc0*/  HADD2.F32 R15, -RZ, R14.H0_H0 ;  /* 0x2000000eff0f7230 */ /* 0x020fe20000004100 */
[----:B------:R-:W-:Y:S01]  /*8fd0*/  ISETP.GT.AND P2, PT, R3, 0x39, PT ;  /* 0x000000390300780c */ /* 0x000fe20003f44270 */
[----:B------:R-:W-:Y:S01]  /*8fe0*/  BSSY B0, `(.L_x_82) ;  /* 0x000000b000007945 */ /* 0x000fe20003800000 */
[----:B------:R-:W-:Y:S02]  /*8ff0*/  LOP3.LUT R2, R2, 0xfffeffff, RZ, 0xc0, !PT ;  /* 0xfffeffff02027812 */ /* 0x000fe400078ec0ff */
[----:B------:R-:W-:Y:S01]  /*9000*/  FMUL R15, R15, UR8 ;  /* 0x000000080f0f7c20 */ /* 0x000fe20008400000 */
[----:B------:R-:W-:-:S08]  /*9010*/  PRMT R21, R14, 0x7610, R21 ;  /* 0x000076100e157816 */ /* 0x000fd00000000015 */
[----:B------:R-:W-:Y:S01]  /*9020*/  @P2 LOP3.LUT R2, R2, 0x10000, RZ, 0xfc, !PT ;  /* 0x0001000002022812 */ /* 0x000fe200078efcff */
[----:B--2---:R-:W-:-:S05]  /*9030*/  FFMA R15, R20, UR13, R15 ;  /* 0x0000000d140f7c23 */ /* 0x004fca000800000f */
[----:B------:R-:W-:-:S05]  /*9040*/  F2FP.F16.F32.PACK_AB R15, RZ, R15 ;  /* 0x0000000fff0f723e */ /* 0x000fca00000000ff */
[----:B------:R2:W-:Y:S01]  /*9050*/  @P0 STG.E.U16 desc[UR20][R4.64+0x70], R15 ;  /* 0x0000700f04000986 */ /* 0x0005e2000c101514 */
[----:B------:R-:W-:-:S13]  /*9060*/  ISETP.GT.AND P0, PT, R0, RZ, P2 ;  /* 0x000000ff0000720c */ /* 0x000fda0001704270 */
[----:B--2---:R-:W-:Y:S05]  /*9070*/  @!P0 BRA `(.L_x_83) ;  /* 0x0000000000048947 */ /* 0x004fea0003800000 */
[----:B------:R2:W5:Y:S02]  /*9080*/  LDG.E.LTC128B.U16 R21, desc[UR20][R10.64+0x72] ;  /* 0x000072140a157981 */ /* 0x000564000c1e1520 */
.L_x_83:
[----:B------:R-:W-:Y:S05]  /*9090*/  BSYNC B0 ;  /* 0x0000000000007941 */ /* 0x000fea0003800000 */
.L_x_82:
[----:B------:R-:W3:Y:S01]  /*90a0*/  LDL.LU R15, [R1+0x74] ;  /* 0x00007400010f7983 */ /* 0x000ee20000300800 */
[----:B-----5:R-:W-:Y:S01]  /*90b0*/  HADD2.F32 R14, -RZ, R21.H0_H0 ;  /* 0x20000015ff0e7230 */ /* 0x020fe20000004100 */
[----:B------:R-:W-:Y:S01]  /*90c0*/  USHF.L.U32 UR9, UR16, 0x8, URZ ;  /* 0x0000000810097899 */ /* 0x000fe2000800063f */
[----:B------:R-:W-:Y:S01]  /*90d0*/  BSSY B0, `(.L_x_84) ;  /* 0x000000d000007945 */ /* 0x000fe20003800000 */
[----:B------:R-:W-:Y:S02]  /*90e0*/  USHF.L.U64.HI UR14, UR16, 0x8, UR17 ;  /* 0x00000008100e7899 */ /* 0x000fe40008010211 */
[----:B------:R-:W-:Y:S02]  /*90f0*/  FMUL R14, R14, UR8 ;  /* 0x000000080e0e7c20 */ /* 0x000fe40008400000 */
[----:B------:R-:W-:Y:S02]  /*9100*/  IMAD.U32 R20, RZ, RZ, UR9 ;  /* 0x00000009ff147e24 */ /* 0x000fe4000f8e00ff */
[----:B---3--:R-:W-:Y:S01]  /*9110*/  FFMA R14, R15, UR13, R14 ;  /* 0x0000000d0f0e7c23 */ /* 0x008fe2000800000e */
[----:B------:R-:W-:-:S04]  /*9120*/  IMAD.U32 R15, RZ, RZ, UR14 ;  /* 0x0000000eff0f7e24 */ /* 0x000fc8000f8e00ff */
[----:B------:R-:W-:-:S05]  /*9130*/  F2FP.F16.F32.PACK_AB R14, RZ, R14 ;  /* 0x0000000eff0e723e */ /* 0x000fca00000000ff */
[----:B------:R3:W-:Y:S02]  /*9140*/  @P0 STG.E.U16 desc[UR20][R4.64+0x72], R14 ;  /* 0x0000720e04000986 */ /* 0x0007e4000c101514 */
[----:B---3--:R-:W-:-:S04]  /*9150*/  IADD3 R14, P0, P1, R4, UR31, R20 ;  /* 0x0000001f040e7c10 */ /* 0x008fc8000f91e014 */
[----:B------:R-:W-:Y:S02]  /*9160*/  IADD3.X R15, R5, UR6, R15, P0, P1 ;  /* 0x00000006050f7c10 */ /* 0x000fe400087e240f */
[----:B------:R-:W-:-:S13]  /*9170*/  ISETP.GT.AND P0, PT, R0, 0x8, P3 ;  /* 0x000000080000780c */ /* 0x000fda0001f04270 */
[----:B------:R-:W-:Y:S05]  /*9180*/  @!P0 BRA `(.L_x_85) ;  /* 0x0000000000048947 */ /* 0x000fea0003800000 */
[----:B------:R3:W5:Y:S02]  /*9190*/  LDG.E.LTC128B.U16 R21, desc[UR20][R8.64+0x70] ;  /* 0x0000701408157981 */ /* 0x000764000c1e1520 */
.L_x_85:
[----:B------:R-:W-:Y:S05]  /*91a0*/  BSYNC B0 ;  /* 0x0000000000007941 */ /* 0x000fea0003800000 */
.L_x_84:
        /* <DEDUP_REMOVED lines=10> */
.L_x_87:
[----:B------:R-:W-:Y:S05]  /*9250*/  BSYNC B0 ;  /* 0x0000000000007941 */ /* 0x000fea0003800000 */
.L_x_86:
        /* <DEDUP_REMOVED lines=13> */
.L_x_89:
[----:B------:R-:W-:Y:S05]  /*9330*/  BSYNC B0 ;  /* 0x0000000000007941 */ /* 0x000fea0003800000 */
.L_x_88:
        /* <DEDUP_REMOVED lines=13> */
.L_x_91:
[----:B------:R-:W-:Y:S05]  /*9410*/  BSYNC B0 ;  /* 0x0000000000007941 */ /* 0x000fea0003800000 */
.L_x_90:
        /* <DEDUP_REMOVED lines=10> */
.L_x_93:
[----:B------:R-:W-:Y:S05]  /*94c0*/  BSYNC B0 ;  /* 0x0000000000007941 */ /* 0x000fea0003800000 */
.L_x_92:
        /* <DEDUP_REMOVED lines=10> */
.L_x_95:
[----:B------:R-:W-:Y:S05]  /*9570*/  BSYNC B0 ;  /* 0x0000000000007941 */ /* 0x000fea0003800000 */
.L_x_94:
        /* <DEDUP_REMOVED lines=13> */
.L_x_97:
[----:B------:R-:W-:Y:S05]  /*9650*/  BSYNC B0 ;  /* 0x0000000000007941 */ /* 0x000fea0003800000 */
.L_x_96:
        /* <DEDUP_REMOVED lines=13> */
.L_x_99:
[----:B------:R-:W-:Y:S05]  /*9730*/  BSYNC B0 ;  /* 0x0000000000007941 */ /* 0x000fea0003800000 */
.L_x_98:
        /* <DEDUP_REMOVED lines=10> */
.L_x_101:
[----:B------:R-:W-:Y:S05]  /*97e0*/  BSYNC B0 ;  /* 0x0000000000007941 */ /* 0x000fea0003800000 */
.L_x_100:
        /* <DEDUP_REMOVED lines=10> */
.L_x_103:
[----:B------:R-:W-:Y:S05]  /*9890*/  BSYNC B0 ;  /* 0x0000000000007941 */ /* 0x000fea0003800000 */
.L_x_102:
[----:B------:R-:W3:Y:S01]  /*98a0*/  LDL.LU R218, [R1+0x9c] ;  /* 0x00009c0001da7983 */ /* 0x000ee20000300800 */
[----:B-----5:R-:W-:Y:S01]  /*98b0*/  HADD2.F32 R19, -RZ, R21.H0_H0 ;  /* 0x20000015ff137230 */ /* 0x020fe20000004100 */
[----:B------:R-:W-:Y:S01]  /*98c0*/  ISETP.GT.AND P2, PT, R3, 0x50, PT ;  /* 0x000000500300780c */ /* 0x000fe20003f44270 */
[----:B------:R-:W-:Y:S01]  /*98d0*/  BSSY B0, `(.L_x_104) ;  /* 0x000002e000007945 */ /* 0x000fe20003800000 */
[----:B------:R-:W-:Y:S02]  /*98e0*/  LOP3.LUT R2, R2, 0xfffff7ff, RZ, 0xc0, !PT ;  /* 0xfffff7ff02027812 */ /* 0x000fe400078ec0ff */
[----:B------:R-:W-:-:S09]  /*98f0*/  FMUL R19, R19, UR8 ;  /* 0x0000000813137c20 */ /* 0x000fd20008400000 */
[----:B------:R-:W-:Y:S01]  /*9900*/  @P2 LOP3.LUT R2, R2, 0x800, RZ, 0xfc, !PT ;  /* 0x0000080002022812 */ /* 0x000fe200078efcff */
[----:B---3--:R-:W-:Y:S01]  /*9910*/  FFMA R19, R218, UR13, R19 ;  /* 0x0000000dda137c23 */ /* 0x008fe20008000013 */
[----:B------:R-:W-:-:S04]  /*9920*/  IMAD.WIDE.U32 R218, R219, UR28, R16 ;  /* 0x0000001cdbda7c25 */ /* 0x000fc8000f8e0010 */
[----:B------:R-:W-:-:S05]  /*9930*/  F2FP.F16.F32.PACK_AB R19, RZ, R19 ;  /* 0x00000013ff13723e */ /* 0x000fca00000000ff */
[----:B------:R3:W-:Y:S01]  /*9940*/  @P0 STG.E.U16 desc[UR20][R6.64+0x92], R19 ;  /* 0x0000921306000986 */ /* 0x0007e2000c101514 */
[----:B------:R-:W-:Y:S01]  /*9950*/  LEA R232, P0, R218, UR26, 0x1 ;  /* 0x0000001adae87c11 */ /* 0x000fe2000f8008ff */
[----:B---3--:R-:W-:-:S05]  /*9960*/  IMAD.IADD R19, R219, 0x1, R228 ;  /* 0x00000001db137824 */ /* 0x008fca00078e02e4 */
[----:B------:R-:W-:Y:S01]  /*9970*/  LEA.HI.X R233, R218, UR27, R19, 0x1, P0 ;  /* 0x0000001bdae97c11 */ /* 0x000fe200080f0c13 */
[----:B------:R-:W-:-:S04]  /*9980*/  IMAD.WIDE.U32 R218, R221, UR28, R16 ;  /* 0x0000001cddda7c25 */ /* 0x000fc8000f8e0010 */
[----:B------:R-:W-:Y:S01]  /*9990*/  IMAD.IADD R223, R219, 0x1, R223 ;  /* 0x00000001dbdf7824 */ /* 0x000fe200078e02df */
[----:B------:R-:W-:-:S04]  /*99a0*/  LEA R230, P0, R218, UR26, 0x1 ;  /* 0x0000001adae67c11 */ /* 0x000fc8000f8008ff */
[----:B------:R-:W-:Y:S01]  /*99b0*/  LEA.HI.X R231, R218, UR27, R223, 0x1, P0 ;  /* 0x0000001bdae77c11 */ /* 0x000fe200080f0cdf */
[----:B------:R-:W-:-:S04]  /*99c0*/  IMAD.WIDE.U32 R218, R220, UR28, R16 ;  /* 0x0000001cdcda7c25 */ /* 0x000fc8000f8e0010 */
[----:B------:R-:W-:Y:S01]  /*99d0*/  IMAD.IADD R222, R219, 0x1, R222 ;  /* 0x00000001dbde7824 */ /* 0x000fe200078e02de */
[----:B------:R-:W-:-:S04]  /*99e0*/  LEA R228, P0, R218, UR26, 0x1 ;  /* 0x0000001adae47c11 */ /* 0x000fc8000f8008ff */
[----:B------:R-:W-:Y:S02]  /*99f0*/  LEA.HI.X R229, R218, UR27, R222, 0x1, P0 ;  /* 0x0000001bdae57c11 */ /* 0x000fe400080f0cde */
[----:B------:R-:W-:-:S04]  /*9a00*/  LEA R218, P0, R240, UR26, 0x1 ;  /* 0x0000001af0da7c11 */ /* 0x000fc8000f8008ff */
[----:B------:R-:W-:Y:S02]  /*9a10*/  LEA.HI.X R219, R240, UR27, R246, 0x1, P0 ;  /* 0x0000001bf0db7c11 */ /* 0x000fe400080f0cf6 */
[----:B------:R-:W-:-:S04]  /*9a20*/  LEA R220, P0, R239, UR26, 0x1 ;  /* 0x0000001aefdc7c11 */ /* 0x000fc8000f8008ff */
[----:B------:R-:W-:Y:S02]  /*9a30*/  LEA.HI.X R221, R239, UR27, R245, 0x1, P0 ;  /* 0x0000001befdd7c11 */ /* 0x000fe400080f0cf5 */
[----:B------:R-:W-:-:S04]  /*9a40*/  LEA R222, P0, R238, UR26, 0x1 ;  /* 0x0000001aeede7c11 */ /* 0x000fc8000f8008ff */
[----:B------:R-:W-:Y:S02]  /*9a50*/  LEA.HI.X R223, R238, UR27, R244, 0x1, P0 ;  /* 0x0000001beedf7c11 */ /* 0x000fe400080f0cf4 */
[----:B------:R-:W-:-:S05]  /*9a60*/  IADD3 R224, P0, R18, R224, RZ ;  /* 0x000000e012e07210 */ /* 0x000fca0007f1e0ff */
[----:B------:R-:W-:Y:S01]  /*9a70*/  IMAD.X R16, R236, 0x1, R17, P0 ;  /* 0x00000001ec107824 */ /* 0x000fe200000e0611 */
[----:B------:R-:W-:-:S05]  /*9a80*/  IADD3 R216, P0, R18, R216, RZ ;  /* 0x000000d812d87210 */ /* 0x000fca0007f1e0ff */
[----:B------:R-:W-:Y:S01]  /*9a90*/  IMAD.X R19, R227, 0x1, R17, P0 ;  /* 0x00000001e3137824 */ /* 0x000fe200000e0611 */
[----:B------:R-:W-:-:S05]  /*9aa0*/  IADD3 R18, P0, R18, R22, RZ ;  /* 0x0000001612127210 */ /* 0x000fca0007f1e0ff */
[----:B------:R-:W-:Y:S01]  /*9ab0*/  IMAD.X R17, R226, 0x1, R17, P0 ;  /* 0x00000001e2117824 */ /* 0x000fe200000e0611 */
        /* <DEDUP_REMOVED lines=12> */
[----:B------:R-:W-:-:S13]  /*9b80*/  ISETP.GT.AND P0, PT, R0, RZ, P2 ;  /* 0x000000ff0000720c */ /* 0x000fda0001704270 */
[----:B------:R-:W-:Y:S05]  /*9b90*/  @!P0 BRA `(.L_x_105) ;  /* 0x0000000000048947 */ /* 0x000fea0003800000 */
[----:B------:R3:W5:Y:S02]  /*9ba0*/  LDG.E.LTC128B.U16 R21, desc[UR20][R10.64+0xa0] ;  /* 0x0000a0140a157981 */ /* 0x000764000c1e1520 */
.L_x_105:
[----:B------:R-:W-:Y:S05]  /*9bb0*/  BSYNC B0 ;  /* 0x0000000000007941 */ /* 0x000fea0003800000 */
.L_x_104:
        /* <DEDUP_REMOVED lines=13> */
.L_x_107:
[----:B------:R-:W-:Y:S05]  /*9c90*/  BSYNC B0 ;  /* 0x0000000000007941 */ /* 0x000fea0003800000 */
.L_x_106:
        /* <DEDUP_REMOVED lines=10> */
.L_x_109:
[----:B------:R-:W-:Y:S05]  /*9d40*/  BSYNC B0 ;  /* 0x0000000000007941 */ /* 0x000fea0003800000 */
.L_x_108:
        /* <DEDUP_REMOVED lines=10> */
.L_x_111:
[----:B------:R-:W-:Y:S05]  /*9df0*/  BSYNC B0 ;  /* 0x0000000000007941 */ /* 0x000fea0003800000 */
.L_x_110:
        /* <DEDUP_REMOVED lines=13> */
.L_x_113:
[----:B------:R-:W-:Y:S05]  /*9ed0*/  BSYNC B0 ;  /* 0x0000000000007941 */ /* 0x000fea0003800000 */
.L_x_112:
        /* <DEDUP_REMOVED lines=13> */
.L_x_115:
[----:B------:R-:W-:Y:S05]  /*9fb0*/  BSYNC B0 ;  /* 0x0000000000007941 */ /* 0x000fea0003800000 */
.L_x_114:
        /* <DEDUP_REMOVED lines=10> */
.L_x_117:
[----:B------:R-:W-:Y:S05]  /*a060*/  BSYNC B0 ;  /* 0x0000000000007941 */ /* 0x000fea0003800000 */
.L_x_116:
        /* <DEDUP_REMOVED lines=10> */
.L_x_119:
[----:B------:R-:W-:Y:S05]  /*a110*/  BSYNC B0 ;  /* 0x0000000000007941 */ /* 0x000fea0003800000 */
.L_x_118:
        /* <DEDUP_REMOVED lines=13> */
.L_x_121:
[----:B------:R-:W-:Y:S05]  /*a1f0*/  BSYNC B0 ;  /* 0x0000000000007941 */ /* 0x000fea0003800000 */
.L_x_120:
        /* <DEDUP_REMOVED lines=13> */
.L_x_123:
[----:B------:R-:W-:Y:S05]  /*a2d0*/  BSYNC B0 ;  /* 0x0000000000007941 */ /* 0x000fea0003800000 */
.L_x_122:
        /* <DEDUP_REMOVED lines=10> */
.L_x_125:
[----:B------:R-:W-:Y:S05]  /*a380*/  BSYNC B0 ;  /* 0x0000000000007941 */ /* 0x000fea0003800000 */
.L_x_124:
        /* <DEDUP_REMOVED lines=10> */
.L_x_127:
[----:B------:R-:W-:Y:S05]  /*a430*/  BSYNC B0 ;  /* 0x0000000000007941 */ /* 0x000fea0003800000 */
.L_x_126:
        /* <DEDUP_REMOVED lines=13> */
.L_x_129:
[----:B------:R-:W-:Y:S05]  /*a510*/  BSYNC B0 ;  /* 0x0000000000007941 */ /* 0x000fea0003800000 */
.L_x_128:
        /* <DEDUP_REMOVED lines=13> */
.L_x_131:
[----:B------:R-:W-:Y:S05]  /*a5f0*/  BSYNC B0 ;  /* 0x0000000000007941 */ /* 0x000fea0003800000 */
.L_x_130:
        /* <DEDUP_REMOVED lines=10> */
.L_x_133:
[----:B------:R-:W-:Y:S05]  /*a6a0*/  BSYNC B0 ;  /* 0x0000000000007941 */ /* 0x000fea0003800000 */
.L_x_132:
        /* <DEDUP_REMOVED lines=10> */
.L_x_135:
[----:B------:R-:W-:Y:S05]  /*a750*/  BSYNC B0 ;  /* 0x0000000000007941 */ /* 0x000fea0003800000 */
.L_x_134:
[----:B------:R-:W3:Y:S01]  /*a760*/  LDL.LU R235, [R1+0xdc] ;  /* 0x0000dc0001eb7983 */ /* 0x000ee20000300800 */
[----:B-----5:R-:W-:Y:S01]  /*a770*/  HADD2.F32 R234, -RZ, R21.H0_H0 ;  /* 0x20000015ffea7230 */ /* 0x020fe20000004100 */
[----:B------:R-:W-:Y:S01]  /*a780*/  ISETP.GT.AND P3, PT, R3, 0x70, PT ;  /* 0x000000700300780c */ /* 0x000fe20003f64270 */
[----:B------:R-:W-:Y:S03]  /*a790*/  BSSY B0, `(.L_x_136) ;  /* 0x0000008000007945 */ /* 0x000fe60003800000 */
[----:B------:R-:W-:-:S04]  /*a7a0*/  FMUL R234, R234, UR8 ;  /* 0x00000008eaea7c20 */ /* 0x000fc80008400000 */
[----:B---3--:R-:W-:-:S05]  /*a7b0*/  FFMA R234, R235, UR13, R234 ;  /* 0x0000000debea7c23 */ /* 0x008fca00080000ea */
[----:B------:R-:W-:-:S05]  /*a7c0*/  F2FP.F16.F32.PACK_AB R234, RZ, R234 ;  /* 0x000000eaffea723e */ /* 0x000fca00000000ff */
[----:B------:R3:W-:Y:S01]  /*a7d0*/  @P0 STG.E.U16 desc[UR20][R6.64+0xd2], R234 ;  /* 0x0000d2ea06000986 */ /* 0x0007e2000c101514 */
[----:B------:R-:W-:-:S13]  /*a7e0*/  ISETP.GT.AND P0, PT, R0, RZ, P3 ;  /* 0x000000ff0000720c */ /* 0x000fda0001f04270 */
[----:B---3--:R-:W-:Y:S05]  /*a7f0*/  @!P0 BRA `(.L_x_137) ;  /* 0x0000000000048947 */ /* 0x008fea0003800000 */
[----:B------:R3:W5:Y:S02]  /*a800*/  LDG.E.LTC128B.U16 R21, desc[UR20][R10.64+0xe0] ;  /* 0x0000e0140a157981 */ /* 0x000764000c1e1520 */
.L_x_137:
[----:B------:R-:W-:Y:S05]  /*a810*/  BSYNC B0 ;  /* 0x0000000000007941 */ /* 0x000fea0003800000 */
.L_x_136:
[----:B------:R-:W2:Y:S01]  /*a820*/  LDL.LU R235, [R1+0xe0] ;  /* 0x0000e00001eb7983 */ /* 0x000ea20000300800 */
[----:B-----5:R-:W-:Y:S01]  /*a830*/  HADD2.F32 R234, -RZ, R21.H0_H0 ;  /* 0x20000015ffea7230 */ /* 0x020fe20000004100 */
[----:B------:R-:W-:Y:S01]  /*a840*/  ISETP.GT.AND P2, PT, R3, 0x71, PT ;  /* 0x000000710300780c */ /* 0x000fe20003f44270 */
[----:B------:R-:W-:Y:S03]  /*a850*/  BSSY B0, `(.L_x_138) ;  /* 0x0000008000007945 */ /* 0x000fe60003800000 */
[----:B------:R-:W-:-:S04]  /*a860*/  FMUL R234, R234, UR8 ;  /* 0x00000008eaea7c20 */ /* 0x000fc80008400000 */
[----:B--2---:R-:W-:-:S05]  /*a870*/  FFMA R234, R235, UR13, R234 ;  /* 0x0000000debea7c23 */ /* 0x004fca00080000ea */
[----:B------:R-:W-:-:S05]  /*a880*/  F2FP.F16.F32.PACK_AB R234, RZ, R234 ;  /* 0x000000eaffea723e */ /* 0x000fca00000000ff */
[----:B------:R2:W-:Y:S01]  /*a890*/  @P0 STG.E.U16 desc[UR20][R4.64+0xe0], R234 ;  /* 0x0000e0ea04000986 */ /* 0x0005e2000c101514 */
[----:B------:R-:W-:-:S13]  /*a8a0*/  ISETP.GT.AND P0, PT, R0, RZ, P2 ;  /* 0x000000ff0000720c */ /* 0x000fda0001704270 */
[----:B--2---:R-:W-:Y:S05]  /*a8b0*/  @!P0 BRA `(.L_x_139) ;  /* 0x0000000000048947 */ /* 0x004fea0003800000 */
[----:B------:R2:W5:Y:S02]  /*a8c0*/  LDG.E.LTC128B.U16 R21, desc[UR20][R10.64+0xe2] ;  /* 0x0000e2140a157981 */ /* 0x000564000c1e1520 */
.L_x_139:
[----:B------:R-:W-:Y:S05]  /*a8d0*/  BSYNC B0 ;  /* 0x0000000000007941 */ /* 0x000fea0003800000 */
.L_x_138:
        /* <DEDUP_REMOVED lines=10> */
.L_x_141:
[----:B------:R-:W-:Y:S05]  /*a980*/  BSYNC B0 ;  /* 0x0000000000007941 */ /* 0x000fea0003800000 */
.L_x_140:
        /* <DEDUP_REMOVED lines=10> */
.L_x_143:
[----:B------:R-:W-:Y:S05]  /*aa30*/  BSYNC B0 ;  /* 0x0000000000007941 */ /* 0x000fea0003800000 */
.L_x_142:
        /* <DEDUP_REMOVED lines=11> */
.L_x_145:
[----:B------:R-:W-:Y:S05]  /*aaf0*/  BSYNC B0 ;  /* 0x0000000000007941 */ /* 0x000fea0003800000 */
.L_x_144:
[----:B------:R-:W2:Y:S01]  /*ab00*/  LDL.LU R235, [R1+0xf0] ;  /* 0x0000f00001eb7983 */ /* 0x000ea20000300800 */
[----:B-----5:R-:W-:Y:S01]  /*ab10*/  HADD2.F32 R234, -RZ, R21.H0_H0 ;  /* 0x20000015ffea7230 */ /* 0x020fe20000004100 */
[----:B------:R-:W-:Y:S04]  /*ab20*/  BSSY B0, `(.L_x_146) ;  /* 0x0000009000007945 */ /* 0x000fe80003800000 */
[----:B------:R-:W-:-:S04]  /*ab30*/  FMUL R234, R234, UR8 ;  /* 0x00000008eaea7c20 */ /* 0x000fc80008400000 */
[----:B--2---:R-:W-:-:S05]  /*ab40*/  FFMA R234, R235, UR13, R234 ;  /* 0x0000000debea7c23 */ /* 0x004fca00080000ea */
[----:B------:R-:W-:-:S05]  /*ab50*/  F2FP.F16.F32.PACK_AB R234, RZ, R234 ;  /* 0x000000eaffea723e */ /* 0x000fca00000000ff */
[----:B------:R2:W-:Y:S01]  /*ab60*/  @P0 STG.E.U16 desc[UR20][R4.64+0xf0], R234 ;  /* 0x0000f0ea04000986 */ /* 0x0005e2000c101514 */
[----:B------:R-:W-:-:S04]  /*ab70*/  ISETP.GT.AND P0, PT, R3, 0x79, PT ;  /* 0x000000790300780c */ /* 0x000fc80003f04270 */
[----:B------:R-:W-:-:S13]  /*ab80*/  ISETP.GT.AND P4, PT, R0, RZ, P0 ;  /* 0x000000ff0000720c */ /* 0x000fda0000784270 */
[----:B--2---:R-:W-:Y:S05]  /*ab90*/  @!P4 BRA `(.L_x_147) ;  /* 0x000000000004c947 */ /* 0x004fea0003800000 */
[----:B------:R2:W5:Y:S02]  /*aba0*/  LDG.E.LTC128B.U16 R21, desc[UR20][R10.64+0xf2] ;  /* 0x0000f2140a157981 */ /* 0x000564000c1e1520 */
.L_x_147:
[----:B------:R-:W-:Y:S05]  /*abb0*/  BSYNC B0 ;  /* 0x0000000000007941 */ /* 0x000fea0003800000 */
.L_x_146:
[----:B-1234-:R-:W2:Y:S01]  /*abc0*/  LDL.LU R10, [R1+0xf4] ;  /* 0x0000f400010a7983 */ /* 0x01eea20000300800 */
[----:B-----5:R-:W-:Y:S01]  /*abd0*/  HADD2.F32 R3, -RZ, R21.H0_H0 ;  /* 0x20000015ff037230 */ /* 0x020fe20000004100 */
[----:B------:R-:W-:Y:S04]  /*abe0*/  BSSY B0, `(.L_x_148) ;  /* 0x0000008000007945 */ /* 0x000fe80003800000 */
[----:B------:R-:W-:-:S04]  /*abf0*/  FMUL R3, R3, UR8 ;  /* 0x0000000803037c20 */ /* 0x000fc80008400000 */
[----:B--2---:R-:W-:-:S05]  /*ac00*/  FFMA R3, R10, UR13, R3 ;  /* 0x0000000d0a037c23 */ /* 0x004fca0008000003 */
[----:B------:R-:W-:-:S05]  /*ac10*/  F2FP.F16.F32.PACK_AB R3, RZ, R3 ;  /* 0x00000003ff03723e */ /* 0x000fca00000000ff */
[----:B------:R1:W-:Y:S01]  /*ac20*/  @P4 STG.E.U16 desc[UR20][R4.64+0xf2], R3 ;  /* 0x0000f20304004986 */ /* 0x0003e2000c101514 */
[----:B------:R-:W-:-:S13]  /*ac30*/  ISETP.GT.AND P4, PT, R0, 0x8, P1 ;  /* 0x000000080000780c */ /* 0x000fda0000f84270 */
[----:B-1----:R-:W-:Y:S05]  /*ac40*/  @!P4 BRA `(.L_x_149) ;  /* 0x000000000004c947 */ /* 0x002fea0003800000 */
[----:B------:R1:W5:Y:S02]  /*ac50*/  LDG.E.LTC128B.U16 R21, desc[UR20][R8.64+0xf0] ;  /* 0x0000f01408157981 */ /* 0x000364000c1e1520 */
.L_x_149:
[----:B------:R-:W-:Y:S05]  /*ac60*/  BSYNC B0 ;  /* 0x0000000000007941 */ /* 0x000fea0003800000 */
.L_x_148:
        /* <DEDUP_REMOVED lines=10> */
.L_x_151:
[----:B------:R-:W-:Y:S05]  /*ad10*/  BSYNC B0 ;  /* 0x0000000000007941 */ /* 0x000fea0003800000 */
.L_x_150:
[----:B012---:R-:W2:Y:S01]  /*ad20*/  LDL.LU R8, [R1+0xfc] ;  /* 0x0000fc0001087983 */ /* 0x007ea20000300800 */
[----:B-----5:R-:W-:Y:S02]  /*ad30*/  HADD2.F32 R3, -RZ, R21.H0_H0 ;  /* 0x20000015ff037230 */ /* 0x020fe40000004100 */
[----:B------:R-:W-:-:S03]  /*ad40*/  @P4 IMAD.MOV.U32 R9, RZ, RZ, R7 ;  /* 0x000000ffff094224 */ /* 0x000fc600078e0007 */
[----:B------:R-:W-:-:S04]  /*ad50*/  FMUL R3, R3, UR8 ;  /* 0x0000000803037c20 */ /* 0x000fc80008400000 */
[----:B--2---:R-:W-:Y:S01]  /*ad60*/  FFMA R3, R8, UR13, R3 ;  /* 0x0000000d08037c23 */ /* 0x004fe20008000003 */
[----:B------:R-:W-:-:S04]  /*ad70*/  @P4 IMAD.MOV.U32 R8, RZ, RZ, R6 ;  /* 0x000000ffff084224 */ /* 0x000fc800078e0006 */
[----:B------:R-:W-:-:S04]  /*ad80*/  F2FP.F16.F32.PACK_AB R3, RZ, R3 ;  /* 0x00000003ff03723e */ /* 0x000fc800000000ff */
[----:B------:R-:W-:-:S05]  /*ad90*/  PRMT R10, R3, 0x7610, R10 ;  /* 0x00007610030a7816 */ /* 0x000fca000000000a */
[----:B------:R0:W-:Y:S01]  /*ada0*/  @P4 STG.E.U16 desc[UR20][R8.64+0xf2], R10 ;  /* 0x0000f20a08004986 */ /* 0x0001e2000c101514 */
[----:B------:R-:W-:-:S04]  /*adb0*/  IADD3 R6, P4, R4, UR22, RZ ;  /* 0x0000001604067c10 */ /* 0x000fc8000ff9e0ff */
[----:B------:R-:W-:Y:S02]  /*adc0*/  IADD3.X R7, R5, UR30, RZ, P4, !PT ;  /* 0x0000001e05077c10 */ /* 0x000fe4000a7fe4ff */
[----:B------:R-:W-:-:S13]  /*add0*/  ISETP.GT.AND P4, PT, R0, 0x40, P5 ;  /* 0x000000400000780c */ /* 0x000fda0002f84270 */
[----:B------:R-:W2:Y:S01]  /*ade0*/  @P4 LDG.E.LTC128B.U16 R21, desc[UR20][R232.64] ;  /* 0x00000014e8154981 */ /* 0x000ea2000c1e1520 */
[----:B------:R-:W-:Y:S01]  /*adf0*/  BSSY B0, `(.L_x_152) ;  /* 0x000000a000007945 */ /* 0x000fe20003800000 */
[----:B--2---:R-:W-:-:S05]  /*ae00*/  HADD2.F32 R3, -RZ, R21.H0_H0 ;  /* 0x20000015ff037230 */ /* 0x004fca0000004100 */
[----:B------:R-:W-:-:S04]  /*ae10*/  FMUL R3, R3, UR8 ;  /* 0x0000000803037c20 */ /* 0x000fc80008400000 */
[----:B------:R-:W-:-:S05]  /*ae20*/  FFMA R3, R152, UR13, R3 ;  /* 0x0000000d98037c23 */ /* 0x000fca0008000003 */
[----:B------:R-:W-:-:S05]  /*ae30*/  F2FP.F16.F32.PACK_AB R3, RZ, R3 ;  /* 0x00000003ff03723e */ /* 0x000fca00000000ff */
[----:B------:R0:W-:Y:S01]  /*ae40*/  @P4 STG.E.U16 desc[UR20][R6.64], R3 ;  /* 0x0000000306004986 */ /* 0x0001e2000c101514 */
[----:B------:R-:W-:-:S04]  /*ae50*/  LOP3.LUT P4, RZ, R2, 0x2, RZ, 0xc0, !PT ;  /* 0x0000000202ff7812 */ /* 0x000fc8000788c0ff */
[----:B------:R-:W-:-:S13]  /*ae60*/  ISETP.GT.AND P4, PT, R0, 0x40, P4 ;  /* 0x000000400000780c */ /* 0x000fda0002784270 */
[----:B0-----:R-:W-:Y:S05]  /*ae70*/  @!P4 BRA `(.L_x_153) ;  /* 0x000000000004c947 */ /* 0x001fea0003800000 */
[----:B------:R0:W5:Y:S02]  /*ae80*/  LDG.E.LTC128B.U16 R21, desc[UR20][R218.64+0x2] ;  /* 0x00000214da157981 */ /* 0x000164000c1e1520 */
.L_x_153:
[----:B------:R-:W-:Y:S05]  /*ae90*/  BSYNC B0 ;  /* 0x0000000000007941 */ /* 0x000fea0003800000 */
.L_x_152:
[----:B-----5:R-:W-:Y:S01]  /*aea0*/  HADD2.F32 R3, -RZ, R21.H0_H0 ;  /* 0x20000015ff037230 */ /* 0x020fe20000004100 */
[----:B------:R-:W-:Y:S04]  /*aeb0*/  BSSY B0, `(.L_x_154) ;  /* 0x000000b000007945 */ /* 0x000fe80003800000 */
[----:B------:R-:W-:-:S04]  /*aec0*/  FMUL R8, R3, UR8 ;  /* 0x0000000803087c20 */ /* 0x000fc80008400000 */
[----:B------:R-:W-:-:S05]  /*aed0*/  FFMA R8, R153, UR13, R8 ;  /* 0x0000000d99087c23 */ /* 0x000fca0008000008 */
[----:B------:R-:W-:-:S04]  /*aee0*/  F2FP.F16.F32.PACK_AB R8, RZ, R8 ;  /* 0x00000008ff08723e */ /* 0x000fc800000000ff */
[----:B------:R-:W-:-:S05]  /*aef0*/  PRMT R3, R8, 0x7610, R3 ;  /* 0x0000761008037816 */ /* 0x000fca0000000003 */
[----:B------:R1:W-:Y:S01]  /*af00*/  @P4 STG.E.U16 desc[UR20][R6.64+0x2], R3 ;  /* 0x0000020306004986 */ /* 0x0003e2000c101514 */
[----:B------:R-:W-:-:S04]  /*af10*/  IADD3 R8, P4, R6, UR31, RZ ;  /* 0x0000001f06087c10 */ /* 0x000fc8000ff9e0ff */
[----:B------:R-:W-:Y:S02]  /*af20*/  IADD3.X R9, R7, UR6, RZ, P4, !PT ;  /* 0x0000000607097c10 */ /* 0x000fe4000a7fe4ff */
[----:B------:R-:W-:-:S13]  /*af30*/  ISETP.GT.AND P4, PT, R0, 0x48, P5 ;  /* 0x000000480000780c */ /* 0x000fda0002f84270 */
[----:B-1----:R-:W-:Y:S05]  /*af40*/  @!P4 BRA `(.L_x_155) ;  /* 0x000000000004c947 */ /* 0x002fea0003800000 */
[----:B------:R1:W5:Y:S02]  /*af50*/  LDG.E.LTC128B.U16 R21, desc[UR20][R226.64] ;  /* 0x00000014e2157981 */ /* 0x000364000c1e1520 */
.L_x_155:
[----:B------:R-:W-:Y:S05]  /*af60*/  BSYNC B0 ;  /* 0x0000000000007941 */ /* 0x000fea0003800000 */
.L_x_154:
[----:B-----5:R-:W-:Y:S01]  /*af70*/  HADD2.F32 R3, -RZ, R21.H0_H0 ;  /* 0x20000015ff037230 */ /* 0x020fe20000004100 */
[----:B------:R-:W-:Y:S04]  /*af80*/  BSSY B0, `(.L_x_156) ;  /* 0x000000b000007945 */ /* 0x000fe80003800000 */
[----:B------:R-:W-:-:S04]  /*af90*/  FMUL R3, R3, UR8 ;  /* 0x0000000803037c20 */ /* 0x000fc80008400000 */
[----:B------:R-:W-:-:S05]  /*afa0*/  FFMA R3, R154, UR13, R3 ;  /* 0x0000000d9a037c23 */ /* 0x000fca0008000003 */
[----:B------:R-:W-:-:S05]  /*afb0*/  F2FP.F16.F32.PACK_AB R3, RZ, R3 ;  /* 0x00000003ff03723e */ /* 0x000fca00000000ff */
[----:B------:R2:W-:Y:S01]  /*afc0*/  @P4 STG.E.U16 desc[UR20][R8.64], R3 ;  /* 0x0000000308004986 */ /* 0x0005e2000c101514 */
[----:B------:R-:W-:-:S04]  /*afd0*/  IADD3 R10, P4, R6, UR31, RZ ;  /* 0x0000001f060a7c10 */ /* 0x000fc8000ff9e0ff */
[----:B------:R-:W-:Y:S02]  /*afe0*/  IADD3.X R11, R7, UR6, RZ, P4, !PT ;  /* 0x00000006070b7c10 */ /* 0x000fe4000a7fe4ff */
[----:B------:R-:W-:-:S04]  /*aff0*/  LOP3.LUT P4, RZ, R2, 0x2, RZ, 0xc0, !PT ;  /* 0x0000000202ff7812 */ /* 0x000fc8000788c0ff */
[----:B------:R-:W-:-:S13]  /*b000*/  ISETP.GT.AND P4, PT, R0, 0x48, P4 ;  /* 0x000000480000780c */ /* 0x000fda0002784270 */
[----:B--2---:R-:W-:Y:S05]  /*b010*/  @!P4 BRA `(.L_x_157) ;  /* 0x000000000004c947 */ /* 0x004fea0003800000 */
[----:B------:R2:W5:Y:S02]  /*b020*/  LDG.E.LTC128B.U16 R21, desc[UR20][R18.64+0x2] ;  /* 0x0000021412157981 */ /* 0x000564000c1e1520 */
.L_x_157:
[----:B------:R-:W-:Y:S05]  /*b030*/  BSYNC B0 ;  /* 0x0000000000007941 */ /* 0x000fea0003800000 */
.L_x_156:
[----:B-----5:R-:W-:Y:S01]  /*b040*/  HADD2.F32 R3, -RZ, R21.H0_H0 ;  /* 0x20000015ff037230 */ /* 0x020fe20000004100 */
[----:B------:R-:W-:Y:S04]  /*b050*/  BSSY B0, `(.L_x_158) ;  /* 0x0000009000007945 */ /* 0x000fe80003800000 */
[----:B------:R-:W-:-:S04]  /*b060*/  FMUL R8, R3, UR8 ;  /* 0x0000000803087c20 */ /* 0x000fc80008400000 */
[----:B------:R-:W-:-:S05]  /*b070*/  FFMA R8, R155, UR13, R8 ;  /* 0x0000000d9b087c23 */ /* 0x000fca0008000008 */
[----:B------:R-:W-:-:S05]  /*b080*/  F2FP.F16.F32.PACK_AB R8, RZ, R8 ;  /* 0x00000008ff08723e */ /* 0x000fca00000000ff */
[----:B------:R3:W-:Y:S01]  /*b090*/  @P4 STG.E.U16 desc[UR20][R10.64+0x2], R8 ;  /* 0x000002080a004986 */ /* 0x0007e2000c101514 */
[----:B------:R-:W-:-:S04]  /*b0a0*/  LOP3.LUT P4, RZ, R2, 0x4, RZ, 0xc0, !PT ;  /* 0x0000000402ff7812 */ /* 0x000fc8000788c0ff */
[----:B------:R-:W-:-:S13]  /*b0b0*/  ISETP.GT.AND P4, PT, R0, 0x40, P4 ;  /* 0x000000400000780c */ /* 0x000fda0002784270 */
[----:B---3--:R-:W-:Y:S05]  /*b0c0*/  @!P4 BRA `(.L_x_159) ;  /* 0x000000000004c947 */ /* 0x008fea0003800000 */
[----:B------:R3:W5:Y:S02]  /*b0d0*/  LDG.E.LTC128B.U16 R21, desc[UR20][R218.64+0x10] ;  /* 0x00001014da157981 */ /* 0x000764000c1e1520 */
.L_x_159:
[----:B------:R-:W-:Y:S05]  /*b0e0*/  BSYNC B0 ;  /* 0x0000000000007941 */ /* 0x000fea0003800000 */
.L_x_158:
        /* <DEDUP_REMOVED lines=8> */
[----:B----4-:R-:W-:Y:S05]  /*b170*/  @!P4 BRA `(.L_x_161) ;  /* 0x000000000004c947 */ /* 0x010fea0003800000 */
[----:B------:R4:W5:Y:S02]  /*b180*/  LDG.E.LTC128B.U16 R21, desc[UR20][R218.64+0x12] ;  /* 0x00001214da157981 */ /* 0x000964000c1e1520 */
.L_x_161:
[----:B------:R-:W-:Y:S05]  /*b190*/  BSYNC B0 ;  /* 0x0000000000007941 */ /* 0x000fea0003800000 */
.L_x_160:
        /* <DEDUP_REMOVED lines=10> */
.L_x_163:
[----:B------:R-:W-:Y:S05]  /*b240*/  BSYNC B0 ;  /* 0x0000000000007941 */ /* 0x000fea0003800000 */
.L_x_162:
        /* <DEDUP_REMOVED lines=10> */
.L_x_165:
[----:B------:R-:W-:Y:S05]  /*b2f0*/  BSYNC B0 ;  /* 0x0000000000007941 */ /* 0x000fea0003800000 */
.L_x_164:
[----:B-----5:R-:W-:Y:S01]  /*b300*/  HADD2.F32 R3, -RZ, R21.H0_H0 ;  /* 0x20000015ff037230 */ /* 0x020fe20000004100 */
[----:B------:R-:W-:Y:S01]  /*b310*/  BSSY B0, `(.L_x_166) ;  /* 0x000000c000007945 */ /* 0x000fe20003800000 */
[----:B------:R-:W-:-:S03]  /*b320*/  @P4 IMAD.MOV.U32 R9, RZ, RZ, R13 ;  /* 0x000000ffff094224 */ /* 0x000fc600078e000d */
[----:B------:R-:W-:-:S04]  /*b330*/  FMUL R8, R3, UR8 ;  /* 0x0000000803087c20 */ /* 0x000fc80008400000 */
[----:B------:R-:W-:-:S05]  /*b340*/  FFMA R8, R159, UR13, R8 ;  /* 0x0000000d9f087c23 */ /* 0x000fca0008000008 */
[----:B------:R-:W-:-:S04]  /*b350*/  F2FP.F16.F32.PACK_AB R8, RZ, R8 ;  /* 0x00000008ff08723e */ /* 0x000fc800000000ff */
[----:B------:R-:W-:Y:S01]  /*b360*/  PRMT R3, R8, 0x7610, R3 ;  /* 0x0000761008037816 */ /* 0x000fe20000000003 */
[----:B------:R-:W-:-:S05]  /*b370*/  @P4 IMAD.MOV.U32 R8, RZ, RZ, R12 ;  /* 0x000000ffff084224 */ /* 0x000fca00078e000c */
[----:B------:R0:W-:Y:S01]  /*b380*/  @P4 STG.E.U16 desc[UR20][R8.64+0x12], R3 ;  /* 0x0000120308004986 */ /* 0x0001e2000c101514 */
[----:B------:R-:W-:-:S04]  /*b390*/  LOP3.LUT P4, RZ, R2, 0x10, RZ, 0xc0, !PT ;  /* 0x0000001002ff7812 */ /* 0x000fc8000788c0ff */
[----:B------:R-:W-:-:S13]  /*b3a0*/  ISETP.GT.AND P4, PT, R0, 0x40, P4 ;  /* 0x000000400000780c */ /* 0x000fda0002784270 */
[----:B0-----:R-:W-:Y:S05]  /*b3b0*/  @!P4 BRA `(.L_x_167) ;  /* 0x000000000004c947 */ /* 0x001fea0003800000 */
[----:B------:R0:W5:Y:S02]  /*b3c0*/  LDG.E.LTC128B.U16 R21, desc[UR20][R218.64+0x20] ;  /* 0x00002014da157981 */ /* 0x000164000c1e1520 */
.L_x_167:
[----:B------:R-:W-:Y:S05]  /*b3d0*/  BSYNC B0 ;  /* 0x0000000000007941 */ /* 0x000fea0003800000 */
.L_x_166:
        /* <DEDUP_REMOVED lines=10> */
.L_x_169:
[----:B------:R-:W-:Y:S05]  /*b480*/  BSYNC B0 ;  /* 0x0000000000007941 */ /* 0x000fea0003800000 */
.L_x_168:
        /* <DEDUP_REMOVED lines=10> */
.L_x_171:
[----:B------:R-:W-:Y:S05]  /*b530*/  BSYNC B0 ;  /* 0x0000000000007941 */ /* 0x000fea0003800000 */
.L_x_170:
[----:B-----5:R-:W-:Y:S01]  /*b540*/  HADD2.F32 R3, -RZ, R21.H0_H0 ;  /* 0x20000015ff037230 */ /* 0x020fe20000004100 */
[----:B------:R-:W-:Y:S01]  /*b550*/  BSSY B0, `(.L_x_172) ;  /* 0x000000b000007945 */ /* 0x000fe20003800000 */
[----:B------:R-:W-:Y:S02]  /*b560*/  @P4 IMAD.MOV.U32 R8, RZ, RZ, R12 ;  /* 0x000000ffff084224 */ /* 0x000fe400078e000c */
[----:B------:R-:W-:Y:S02]  /*b570*/  @P4 IMAD.MOV.U32 R9, RZ, RZ, R13 ;  /* 0x000000ffff094224 */ /* 0x000fe400078e000d */
        /* <DEDUP_REMOVED lines=8> */
.L_x_173:
[----:B------:R-:W-:Y:S05]  /*b600*/  BSYNC B0 ;  /* 0x0000000000007941 */ /* 0x000fea0003800000 */
.L_x_172:
        /* <DEDUP_REMOVED lines=13> */
.L_x_175:
[----:B------:R-:W-:Y:S05]  /*b6e0*/  BSYNC B0 ;  /* 0x0000000000007941 */ /* 0x000fea0003800000 */
.L_x_174:
        /* <DEDUP_REMOVED lines=10> */
.L_x_177:
[----:B------:R-:W-:Y:S05]  /*b790*/  BSYNC B0 ;  /* 0x0000000000007941 */ /* 0x000fea0003800000 */
.L_x_176:
        /* <DEDUP_REMOVED lines=10> */
.L_x_179:
[----:B------:R-:W-:Y:S05]  /*b840*/  BSYNC B0 ;  /* 0x0000000000007941 */ /* 0x000fea0003800000 */
.L_x_178:
        /* <DEDUP_REMOVED lines=12> */
.L_x_181:
[----:B------:R-:W-:Y:S05]  /*b910*/  BSYNC B0 ;  /* 0x0000000000007941 */ /* 0x000fea0003800000 */
.L_x_180:
        /* <DEDUP_REMOVED lines=13> */
.L_x_183:
[----:B------:R-:W-:Y:S05]  /*b9f0*/  BSYNC B0 ;  /* 0x0000000000007941 */ /* 0x000fea0003800000 */
.L_x_182:
        /* <DEDUP_REMOVED lines=10> */
.L_x_185:
[----:B------:R-:W-:Y:S05]  /*baa0*/  BSYNC B0 ;  /* 0x0000000000007941 */ /* 0x000fea0003800000 */
.L_x_184:
        /* <DEDUP_REMOVED lines=10> */
.L_x_187:
[----:B------:R-:W-:Y:S05]  /*bb50*/  BSYNC B0 ;  /* 0x0000000000007941 */ /* 0x000fea0003800000 */
.L_x_186:
        /* <DEDUP_REMOVED lines=12> */
.L_x_189:
[----:B------:R-:W-:Y:S05]  /*bc20*/  BSYNC B0 ;  /* 0x0000000000007941 */ /* 0x000fea0003800000 */
.L_x_188:
        /* <DEDUP_REMOVED lines=13> */
.L_x_191:
[----:B------:R-:W-:Y:S05]  /*bd00*/  BSYNC B0 ;  /* 0x0000000000007941 */ /* 0x000fea0003800000 */
.L_x_190:
        /* <DEDUP_REMOVED lines=10> */
.L_x_193:
[----:B------:R-:W-:Y:S05]  /*bdb0*/  BSYNC B0 ;  /* 0x0000000000007941 */ /* 0x000fea0003800000 */
.L_x_192:
        /* <DEDUP_REMOVED lines=10> */
.L_x_195:
[----:B------:R-:W-:Y:S05]  /*be60*/  BSYNC B0 ;  /* 0x0000000000007941 */ /* 0x000fea0003800000 */
.L_x_194:
        /* <DEDUP_REMOVED lines=12> */
.L_x_197:
[----:B------:R-:W-:Y:S05]  /*bf30*/  BSYNC B0 ;  /* 0x0000000000007941 */ /* 0x000fea0003800000 */
.L_x_196:
        /* <DEDUP_REMOVED lines=13> */
.L_x_199:
[----:B------:R-:W-:Y:S05]  /*c010*/  BSYNC B0 ;  /* 0x0000000000007941 */ /* 0x000fea0003800000 */
.L_x_198:
        /* <DEDUP_REMOVED lines=10> */
.L_x_201:
[----:B------:R-:W-:Y:S05]  /*c0c0*/  BSYNC B0 ;  /* 0x0000000000007941 */ /* 0x000fea0003800000 */
.L_x_200:
        /* <DEDUP_REMOVED lines=10> */
.L_x_203:
[----:B------:R-:W-:Y:S05]  /*c170*/  BSYNC B0 ;  /* 0x0000000000007941 */ /* 0x000fea0003800000 */
.L_x_202:
        /* <DEDUP_REMOVED lines=12> */
.L_x_205:
[----:B------:R-:W-:Y:S05]  /*c240*/  BSYNC B0 ;  /* 0x0000000000007941 */ /* 0x000fea0003800000 */
.L_x_204:
[----:B-----5:R-:W-:Y:S01]  /*c250*/  HADD2.F32 R3, -RZ, R21.H0_H0 ;  /* 0x20000015ff037230 */ /* 0x020fe20000004100 */
[----:B------:R-:W-:Y:S01]  /*c260*/  BSSY B0, `(.L_x_206) ;  /* 0x000000c000007945 */ /* 0x000fe20003800000 */
[----:B------:R-:W-:-:S03]  /*c270*/  @P4 IMAD.MOV.U32 R9, RZ, RZ, R13 ;  /* 0x000000ffff094224 */ /* 0x000fc600078e000d */
[----:B------:R-:W-:-:S04]  /*c280*/  FMUL R8, R3, UR8 ;  /* 0x0000000803087c20 */ /* 0x000fc80008400000 */
[----:B------:R-:W-:-:S05]  /*c290*/  FFMA R8, R179, UR13, R8 ;  /* 0x0000000db3087c23 */ /* 0x000fca0008000008 */
[----:B------:R-:W-:-:S04]  /*c2a0*/  F2FP.F16.F32.PACK_AB R8, RZ, R8 ;  /* 0x00000008ff08723e */ /* 0x000fc800000000ff */
[----:B------:R-:W-:Y:S02]  /*c2b0*/  PRMT R3, R8, 0x7610, R3 ;  /* 0x0000761008037816 */ /* 0x000fe40000000003 */
[----:B------:R-:W-:-:S05]  /*c2c0*/  @P4 MOV R8, R12 ;  /* 0x0000000c00084202 */ /* 0x000fca0000000f00 */
[----:B------:R0:W-:Y:S01]  /*c2d0*/  @P4 STG.E.U16 desc[UR20][R8.64+0x62], R3 ;  /* 0x0000620308004986 */ /* 0x0001e2000c101514 */
[----:B------:R-:W-:-:S04]  /*c2e0*/  LOP3.LUT P4, RZ, R2, 0x20000, RZ, 0xc0, !PT ;  /* 0x0002000002ff7812 */ /* 0x000fc8000788c0ff */
[----:B------:R-:W-:-:S13]  /*c2f0*/  ISETP.GT.AND P4, PT, R0, 0x40, P4 ;  /* 0x000000400000780c */ /* 0x000fda0002784270 */
[----:B0-----:R-:W-:Y:S05]  /*c300*/  @!P4 BRA `(.L_x_207) ;  /* 0x000000000004c947 */ /* 0x001fea0003800000 */
[----:B------:R0:W5:Y:S02]  /*c310*/  LDG.E.LTC128B.U16 R21, desc[UR20][R218.64+0x70] ;  /* 0x00007014da157981 */ /* 0x000164000c1e1520 */
.L_x_207:
[----:B------:R-:W-:Y:S05]  /*c320*/  BSYNC B0 ;  /* 0x0000000000007941 */ /* 0x000fea0003800000 */
.L_x_206:
        /* <DEDUP_REMOVED lines=10> */
.L_x_209:
[----:B------:R-:W-:Y:S05]  /*c3d0*/  BSYNC B0 ;  /* 0x0000000000007941 */ /* 0x000fea0003800000 */
.L_x_208:
        /* <DEDUP_REMOVED lines=10> */
.L_x_211:
[----:B------:R-:W-:Y:S05]  /*c480*/  BSYNC B0 ;  /* 0x0000000000007941 */ /* 0x000fea0003800000 */
.L_x_210:
        /* <DEDUP_REMOVED lines=12> */
.L_x_213:
[----:B------:R-:W-:Y:S05]  /*c550*/  BSYNC B0 ;  /* 0x0000000000007941 */ /* 0x000fea0003800000 */
.L_x_212:
        /* <DEDUP_REMOVED lines=13> */
.L_x_215:
[----:B------:R-:W-:Y:S05]  /*c630*/  BSYNC B0 ;  /* 0x0000000000007941 */ /* 0x000fea0003800000 */
.L_x_214:
        /* <DEDUP_REMOVED lines=10> */
.L_x_217:
[----:B------:R-:W-:Y:S05]  /*c6e0*/  BSYNC B0 ;  /* 0x0000000000007941 */ /* 0x000fea0003800000 */
.L_x_216:
        /* <DEDUP_REMOVED lines=10> */
.L_x_219:
[----:B------:R-:W-:Y:S05]  /*c790*/  BSYNC B0 ;  /* 0x0000000000007941 */ /* 0x000fea0003800000 */
.L_x_218:
        /* <DEDUP_REMOVED lines=12> */
.L_x_221:
[----:B------:R-:W-:Y:S05]  /*c860*/  BSYNC B0 ;  /* 0x0000000000007941 */ /* 0x000fea0003800000 */
.L_x_220:
        /* <DEDUP_REMOVED lines=13> */
.L_x_223:
[----:B------:R-:W-:Y:S05]  /*c940*/  BSYNC B0 ;  /* 0x0000000000007941 */ /* 0x000fea0003800000 */
.L_x_222:
        /* <DEDUP_REMOVED lines=10> */
.L_x_225:
[----:B------:R-:W-:Y:S05]  /*c9f0*/  BSYNC B0 ;  /* 0x0000000000007941 */ /* 0x000fea0003800000 */
.L_x_224:
        /* <DEDUP_REMOVED lines=10> */
.L_x_227:
[----:B------:R-:W-:Y:S05]  /*caa0*/  BSYNC B0 ;  /* 0x0000000000007941 */ /* 0x000fea0003800000 */
.L_x_226:
        /* <DEDUP_REMOVED lines=12> */
.L_x_229:
[----:B------:R-:W-:Y:S05]  /*cb70*/  BSYNC B0 ;  /* 0x0000000000007941 */ /* 0x000fea0003800000 */
.L_x_228:
        /* <DEDUP_REMOVED lines=13> */
.L_x_231:
[----:B------:R-:W-:Y:S05]  /*cc50*/  BSYNC B0 ;  /* 0x0000000000007941 */ /* 0x000fea0003800000 */
.L_x_230:
        /* <DEDUP_REMOVED lines=10> */
.L_x_233:
[----:B------:R-:W-:Y:S05]  /*cd00*/  BSYNC B0 ;  /* 0x0000000000007941 */ /* 0x000fea0003800000 */
.L_x_232:
        /* <DEDUP_REMOVED lines=10> */
.L_x_235:
[----:B------:R-:W-:Y:S05]  /*cdb0*/  BSYNC B0 ;  /* 0x0000000000007941 */ /* 0x000fea0003800000 */
.L_x_234:
        /* <DEDUP_REMOVED lines=12> */
.L_x_237:
[----:B------:R-:W-:Y:S05]  /*ce80*/  BSYNC B0 ;  /* 0x0000000000007941 */ /* 0x000fea0003800000 */
.L_x_236:
        /* <DEDUP_REMOVED lines=13> */
.L_x_239:
[----:B------:R-:W-:Y:S05]  /*cf60*/  BSYNC B0 ;  /* 0x0000000000007941 */ /* 0x000fea0003800000 */
.L_x_238:
        /* <DEDUP_REMOVED lines=10> */
.L_x_241:
[----:B------:R-:W-:Y:S05]  /*d010*/  BSYNC B0 ;  /* 0x0000000000007941 */ /* 0x000fea0003800000 */
.L_x_240:
        /* <DEDUP_REMOVED lines=10> */
.L_x_243:
[----:B------:R-:W-:Y:S05]  /*d0c0*/  BSYNC B0 ;  /* 0x0000000000007941 */ /* 0x000fea0003800000 */
.L_x_242:
        /* <DEDUP_REMOVED lines=12> */
.L_x_245:
[----:B------:R-:W-:Y:S05]  /*d190*/  BSYNC B0 ;  /* 0x0000000000007941 */ /* 0x000fea0003800000 */
.L_x_244:
        /* <DEDUP_REMOVED lines=13> */
.L_x_247:
[----:B------:R-:W-:Y:S05]  /*d270*/  BSYNC B0 ;  /* 0x0000000000007941 */ /* 0x000fea0003800000 */
.L_x_246:
        /* <DEDUP_REMOVED lines=10> */
.L_x_249:
[----:B------:R-:W-:Y:S05]  /*d320*/  BSYNC B0 ;  /* 0x0000000000007941 */ /* 0x000fea0003800000 */
.L_x_248:
        /* <DEDUP_REMOVED lines=10> */
.L_x_251:
[----:B------:R-:W-:Y:S05]  /*d3d0*/  BSYNC B0 ;  /* 0x0000000000007941 */ /* 0x000fea0003800000 */
.L_x_250:
        /* <DEDUP_REMOVED lines=12> */
.L_x_253:
[----:B------:R-:W-:Y:S05]  /*d4a0*/  BSYNC B0 ;  /* 0x0000000000007941 */ /* 0x000fea0003800000 */
.L_x_252:
        /* <DEDUP_REMOVED lines=13> */
.L_x_255:
[----:B------:R-:W-:Y:S05]  /*d580*/  BSYNC B0 ;  /* 0x0000000000007941 */ /* 0x000fea0003800000 */
.L_x_254:
[----:B-----5:R-:W-:Y:S01]  /*d590*/  HADD2.F32 R3, -RZ, R21.H0_H0 ;  /* 0x20000015ff037230 */ /* 0x020fe20000004100 */
[----:B------:R-:W-:Y:S04]  /*d5a0*/  BSSY B0, `(.L_x_256) ;  /* 0x0000008000007945 */ /* 0x000fe80003800000 */
[----:B------:R-:W-:-:S04]  /*d5b0*/  FMUL R3, R3, UR8 ;  /* 0x0000000803037c20 */ /* 0x000fc80008400000 */
[----:B------:R-:W-:-:S05]  /*d5c0*/  FFMA R3, R204, UR13, R3 ;  /* 0x0000000dcc037c23 */ /* 0x000fca0008000003 */
[----:B------:R-:W-:-:S05]  /*d5d0*/  F2FP.F16.F32.PACK_AB R3, RZ, R3 ;  /* 0x00000003ff03723e */ /* 0x000fca00000000ff */
[----:B------:R0:W-:Y:S01]  /*d5e0*/  @P4 STG.E.U16 desc[UR20][R6.64+0xd0], R3 ;  /* 0x0000d00306004986 */ /* 0x0001e2000c101514 */
[----:B------:R-:W-:-:S13]  /*d5f0*/  ISETP.GT.AND P4, PT, R0, 0x40, P6 ;  /* 0x000000400000780c */ /* 0x000fda0003784270 */
[----:B0-----:R-:W-:Y:S05]  /*d600*/  @!P4 BRA `(.L_x_257) ;  /* 0x000000000004c947 */ /* 0x001fea0003800000 */
[----:B------:R0:W5:Y:S02]  /*d610*/  LDG.E.LTC128B.U16 R21, desc[UR20][R218.64+0xd2] ;  /* 0x0000d214da157981 */ /* 0x000164000c1e1520 */
.L_x_257:
[----:B------:R-:W-:Y:S05]  /*d620*/  BSYNC B0 ;  /* 0x0000000000007941 */ /* 0x000fea0003800000 */
.L_x_256:
        /* <DEDUP_REMOVED lines=10> */
.L_x_259:
[----:B------:R-:W-:Y:S05]  /*d6d0*/  BSYNC B0 ;  /* 0x0000000000007941 */ /* 0x000fea0003800000 */
.L_x_258:
        /* <DEDUP_REMOVED lines=8> */
[----:B------:R-:W-:-:S13]  /*d760*/  ISETP.GT.AND P4, PT, R0, 0x48, P6 ;  /* 0x000000480000780c */ /* 0x000fda0003784270 */
[----:B0-----:R-:W-:Y:S05]  /*d770*/  @!P4 BRA `(.L_x_261) ;  /* 0x000000000004c947 */ /* 0x001fea0003800000 */
[----:B------:R0:W5:Y:S02]  /*d780*/  LDG.E.LTC128B.U16 R21, desc[UR20][R18.64+0xd2] ;  /* 0x0000d21412157981 */ /* 0x000164000c1e1520 */
.L_x_261:
[----:B------:R-:W-:Y:S05]  /*d790*/  BSYNC B0 ;  /* 0x0000000000007941 */ /* 0x000fea0003800000 */
.L_x_260:
        /* <DEDUP_REMOVED lines=9> */
[----:B------:R-:W-:-:S13]  /*d830*/  ISETP.GT.AND P4, PT, R0, 0x40, P3 ;  /* 0x000000400000780c */ /* 0x000fda0001f84270 */
[----:B0-----:R-:W-:Y:S05]  /*d840*/  @!P4 BRA `(.L_x_263) ;  /* 0x000000000004c947 */ /* 0x001fea0003800000 */
[----:B------:R0:W5:Y:S02]  /*d850*/  LDG.E.LTC128B.U16 R21, desc[UR20][R218.64+0xe0] ;  /* 0x0000e014da157981 */ /* 0x000164000c1e1520 */
.L_x_263:
[----:B------:R-:W-:Y:S05]  /*d860*/  BSYNC B0 ;  /* 0x0000000000007941 */ /* 0x000fea0003800000 */
.L_x_262:
        /* <DEDUP_REMOVED lines=9> */
.L_x_265:
[----:B------:R-:W-:Y:S05]  /*d900*/  BSYNC B0 ;  /* 0x0000000000007941 */ /* 0x000fea0003800000 */
.L_x_264:
        /* <DEDUP_REMOVED lines=9> */
.L_x_267:
[----:B------:R-:W-:Y:S05]  /*d9a0*/  BSYNC B0 ;  /* 0x0000000000007941 */ /* 0x000fea0003800000 */
.L_x_266:
        /* <DEDUP_REMOVED lines=11> */
.L_x_269:
[----:B------:R-:W-:Y:S05]  /*da60*/  BSYNC B0 ;  /* 0x0000000000007941 */ /* 0x000fea0003800000 */
.L_x_268:
        /* <DEDUP_REMOVED lines=12> */
.L_x_271:
[----:B------:R-:W-:Y:S05]  /*db30*/  BSYNC B0 ;  /* 0x0000000000007941 */ /* 0x000fea0003800000 */
.L_x_270:
        /* <DEDUP_REMOVED lines=9> */
.L_x_273:
[----:B------:R-:W-:Y:S05]  /*dbd0*/  BSYNC B0 ;  /* 0x0000000000007941 */ /* 0x000fea0003800000 */
.L_x_272:
        /* <DEDUP_REMOVED lines=9> */
.L_x_275:
[----:B------:R-:W-:Y:S05]  /*dc70*/  BSYNC B0 ;  /* 0x0000000000007941 */ /* 0x000fea0003800000 */
.L_x_274:
        /* <DEDUP_REMOVED lines=11> */
.L_x_277:
[----:B------:R-:W-:Y:S05]  /*dd30*/  BSYNC B0 ;  /* 0x0000000000007941 */ /* 0x000fea0003800000 */
.L_x_276:
[----:B-----5:R-:W-:-:S05]  /*dd40*/  HADD2.F32 R3, -RZ, R21.H0_H0 ;  /* 0x20000015ff037230 */ /* 0x020fca0000004100 */
[----:B------:R-:W-:-:S04]  /*dd50*/  FMUL R6, R3, UR8 ;  /* 0x0000000803067c20 */ /* 0x000fc80008400000 */
[----:B------:R-:W-:-:S05]  /*dd60*/  FFMA R6, R215, UR13, R6 ;  /* 0x0000000dd7067c23 */ /* 0x000fca0008000006 */
[----:B------:R-:W-:-:S04]  /*dd70*/  F2FP.F16.F32.PACK_AB R6, RZ, R6 ;  /* 0x00000006ff06723e */ /* 0x000fc800000000ff */
[----:B------:R-:W-:-:S05]  /*dd80*/  PRMT R7, R6, 0x7610, R7 ;  /* 0x0000761006077816 */ /* 0x000fca0000000007 */
[----:B------:R1:W-:Y:S01]  /*dd90*/  @P4 STG.E.U16 desc[UR20][R12.64+0xf2], R7 ;  /* 0x0000f2070c004986 */ /* 0x0003e2000c101514 */
[----:B------:R-:W-:-:S04]  /*dda0*/  IADD3 R6, P4, R4, UR9, RZ ;  /* 0x0000000904067c10 */ /* 0x000fc8000ff9e0ff */
[----:B-1----:R-:W-:Y:S02]  /*ddb0*/  IADD3.X R7, R5, UR14, RZ, P4, !PT ;  /* 0x0000000e05077c10 */ /* 0x002fe4000a7fe4ff */
        /* <DEDUP_REMOVED lines=10> */
[----:B-1----:R-:W-:Y:S05]  /*de60*/  @!P4 BRA `(.L_x_279) ;  /* 0x000000000004c947 */ /* 0x002fea0003800000 */
[----:B------:R1:W5:Y:S02]  /*de70*/  LDG.E.LTC128B.U16 R21, desc[UR20][R220.64+0x2] ;  /* 0x00000214dc157981 */ /* 0x000364000c1e1520 */
.L_x_279:
[----:B------:R-:W-:Y:S05]  /*de80*/  BSYNC B0 ;  /* 0x0000000000007941 */ /* 0x000fea0003800000 */
.L_x_278:
        /* <DEDUP_REMOVED lines=10> */
[----:B--2---:R-:W-:Y:S05]  /*df30*/  @!P4 BRA `(.L_x_281) ;  /* 0x000000000004c947 */ /* 0x004fea0003800000 */
[----:B------:R2:W5:Y:S02]  /*df40*/  LDG.E.LTC128B.U16 R21, desc[UR20][R224.64] ;  /* 0x00000014e0157981 */ /* 0x000564000c1e1520 */
.L_x_281:
[----:B------:R-:W-:Y:S05]  /*df50*/  BSYNC B0 ;  /* 0x0000000000007941 */ /* 0x000fea0003800000 */
.L_x_280:
        /* <DEDUP_REMOVED lines=10> */
[----:B0-----:R-:W-:Y:S05]  /*e000*/  @!P4 BRA `(.L_x_283) ;  /* 0x000000000004c947 */ /* 0x001fea0003800000 */
[----:B------:R0:W5:Y:S02]  /*e010*/  LDG.E.LTC128B.U16 R21, desc[UR20][R22.64+0x2] ;  /* 0x0000021416157981 */ /* 0x000164000c1e1520 */
.L_x_283:
[----:B------:R-:W-:Y:S05]  /*e020*/  BSYNC B0 ;  /* 0x0000000000007941 */ /* 0x000fea0003800000 */
.L_x_282:
        /* <DEDUP_REMOVED lines=10> */
.L_x_285:
[----:B------:R-:W-:Y:S05]  /*e0d0*/  BSYNC B0 ;  /* 0x0000000000007941 */ /* 0x000fea0003800000 */
.L_x_284:
        /* <DEDUP_REMOVED lines=10> */
.L_x_287:
[----:B------:R-:W-:Y:S05]  /*e180*/  BSYNC B0 ;  /* 0x0000000000007941 */ /* 0x000fea0003800000 */
.L_x_286:
        /* <DEDUP_REMOVED lines=10> */
.L_x_289:
[----:B------:R-:W-:Y:S05]  /*e230*/  BSYNC B0 ;  /* 0x0000000000007941 */ /* 0x000fea0003800000 */
.L_x_288:
        /* <DEDUP_REMOVED lines=10> */
.L_x_291:
[----:B------:R-:W-:Y:S05]  /*e2e0*/  BSYNC B0 ;  /* 0x0000000000007941 */ /* 0x000fea0003800000 */
.L_x_290:
        /* <DEDUP_REMOVED lines=13> */
.L_x_293:
[----:B------:R-:W-:Y:S05]  /*e3c0*/  BSYNC B0 ;  /* 0x0000000000007941 */ /* 0x000fea0003800000 */
.L_x_292:
        /* <DEDUP_REMOVED lines=10> */
.L_x_295:
[----:B------:R-:W-:Y:S05]  /*e470*/  BSYNC B0 ;  /* 0x0000000000007941 */ /* 0x000fea0003800000 */
.L_x_294:
        /* <DEDUP_REMOVED lines=10> */
.L_x_297:
[----:B------:R-:W-:Y:S05]  /*e520*/  BSYNC B0 ;  /* 0x0000000000007941 */ /* 0x000fea0003800000 */
.L_x_296:
        /* <DEDUP_REMOVED lines=12> */
.L_x_299:
[----:B------:R-:W-:Y:S05]  /*e5f0*/  BSYNC B0 ;  /* 0x0000000000007941 */ /* 0x000fea0003800000 */
.L_x_298:
        /* <DEDUP_REMOVED lines=13> */
.L_x_301:
[----:B------:R-:W-:Y:S05]  /*e6d0*/  BSYNC B0 ;  /* 0x0000000000007941 */ /* 0x000fea0003800000 */
.L_x_300:
        /* <DEDUP_REMOVED lines=10> */
.L_x_303:
[----:B------:R-:W-:Y:S05]  /*e780*/  BSYNC B0 ;  /* 0x0000000000007941 */ /* 0x000fea0003800000 */
.L_x_302:
        /* <DEDUP_REMOVED lines=10> */
.L_x_305:
[----:B------:R-:W-:Y:S05]  /*e830*/  BSYNC B0 ;  /* 0x0000000000007941 */ /* 0x000fea0003800000 */
.L_x_304:
        /* <DEDUP_REMOVED lines=12> */
.L_x_307:
[----:B------:R-:W-:Y:S05]  /*e900*/  BSYNC B0 ;  /* 0x0000000000007941 */ /* 0x000fea0003800000 */
.L_x_306:
        /* <DEDUP_REMOVED lines=13> */
.L_x_309:
[----:B------:R-:W-:Y:S05]  /*e9e0*/  BSYNC B0 ;  /* 0x0000000000007941 */ /* 0x000fea0003800000 */
.L_x_308:
        /* <DEDUP_REMOVED lines=10> */
.L_x_311:
[----:B------:R-:W-:Y:S05]  /*ea90*/  BSYNC B0 ;  /* 0x0000000000007941 */ /* 0x000fea0003800000 */
.L_x_310:
        /* <DEDUP_REMOVED lines=10> */
.L_x_313:
[----:B------:R-:W-:Y:S05]  /*eb40*/  BSYNC B0 ;  /* 0x0000000000007941 */ /* 0x000fea0003800000 */
.L_x_312:
[----:B-----5:R-:W-:Y:S01]  /*eb50*/  HADD2.F32 R3, -RZ, R21.H0_H0 ;  /* 0x20000015ff037230 */ /* 0x020fe20000004100 */
[----:B------:R-:W-:Y:S01]  /*eb60*/  @P4 MOV R8, R14 ;  /* 0x0000000e00084202 */ /* 0x000fe20000000f00 */
[----:B------:R-:W-:Y:S01]  /*eb70*/  @P4 IMAD.MOV.U32 R9, RZ, RZ, R15 ;  /* 0x000000ffff094224 */ /* 0x000fe200078e000f */
[----:B------:R-:W-:Y:S02]  /*eb80*/  BSSY B0, `(.L_x_314) ;  /* 0x0000009000007945 */ /* 0x000fe40003800000 */
        /* <DEDUP_REMOVED lines=8> */
.L_x_315:
[----:B------:R-:W-:Y:S05]  /*ec10*/  BSYNC B0 ;  /* 0x0000000000007941 */ /* 0x000fea0003800000 */
.L_x_314:
        /* <DEDUP_REMOVED lines=13> */
.L_x_317:
[----:B------:R-:W-:Y:S05]  /*ecf0*/  BSYNC B0 ;  /* 0x0000000000007941 */ /* 0x000fea0003800000 */
.L_x_316:
        /* <DEDUP_REMOVED lines=10> */
.L_x_319:
[----:B------:R-:W-:Y:S05]  /*eda0*/  BSYNC B0 ;  /* 0x0000000000007941 */ /* 0x000fea0003800000 */
.L_x_318:
        /* <DEDUP_REMOVED lines=10> */
.L_x_321:
[----:B------:R-:W-:Y:S05]  /*ee50*/  BSYNC B0 ;  /* 0x0000000000007941 */ /* 0x000fea0003800000 */
.L_x_320:
        /* <DEDUP_REMOVED lines=12> */
.L_x_323:
[----:B------:R-:W-:Y:S05]  /*ef20*/  BSYNC B0 ;  /* 0x0000000000007941 */ /* 0x000fea0003800000 */
.L_x_322:
        /* <DEDUP_REMOVED lines=13> */
.L_x_325:
[----:B------:R-:W-:Y:S05]  /*f000*/  BSYNC B0 ;  /* 0x0000000000007941 */ /* 0x000fea0003800000 */
.L_x_324:
        /* <DEDUP_REMOVED lines=10> */
.L_x_327:
[----:B------:R-:W-:Y:S05]  /*f0b0*/  BSYNC B0 ;  /* 0x0000000000007941 */ /* 0x000fea0003800000 */
.L_x_326:
        /* <DEDUP_REMOVED lines=10> */
.L_x_329:
[----:B------:R-:W-:Y:S05]  /*f160*/  BSYNC B0 ;  /* 0x0000000000007941 */ /* 0x000fea0003800000 */
.L_x_328:
        /* <DEDUP_REMOVED lines=12> */
.L_x_331:
[----:B------:R-:W-:Y:S05]  /*f230*/  BSYNC B0 ;  /* 0x0000000000007941 */ /* 0x000fea0003800000 */
.L_x_330:
        /* <DEDUP_REMOVED lines=13> */
.L_x_333:
[----:B------:R-:W-:Y:S05]  /*f310*/  BSYNC B0 ;  /* 0x0000000000007941 */ /* 0x000fea0003800000 */
.L_x_332:
        /* <DEDUP_REMOVED lines=10> */
.L_x_335:
[----:B------:R-:W-:Y:S05]  /*f3c0*/  BSYNC B0 ;  /* 0x0000000000007941 */ /* 0x000fea0003800000 */
.L_x_334:
        /* <DEDUP_REMOVED lines=10> */
.L_x_337:
[----:B------:R-:W-:Y:S05]  /*f470*/  BSYNC B0 ;  /* 0x0000000000007941 */ /* 0x000fea0003800000 */
.L_x_336:
        /* <DEDUP_REMOVED lines=12> */
.L_x_339:
[----:B------:R-:W-:Y:S05]  /*f540*/  BSYNC B0 ;  /* 0x0000000000007941 */ /* 0x000fea0003800000 */
.L_x_338:
        /* <DEDUP_REMOVED lines=13> */
.L_x_341:
[----:B------:R-:W-:Y:S05]  /*f620*/  BSYNC B0 ;  /* 0x0000000000007941 */ /* 0x000fea0003800000 */
.L_x_340:
        /* <DEDUP_REMOVED lines=10> */
.L_x_343:
[----:B------:R-:W-:Y:S05]  /*f6d0*/  BSYNC B0 ;  /* 0x0000000000007941 */ /* 0x000fea0003800000 */
.L_x_342:
        /* <DEDUP_REMOVED lines=10> */
.L_x_345:
[----:B------:R-:W-:Y:S05]  /*f780*/  BSYNC B0 ;  /* 0x0000000000007941 */ /* 0x000fea0003800000 */
.L_x_344:
[----:B-----5:R-:W-:Y:S01]  /*f790*/  HADD2.F32 R3, -RZ, R21.H0_H0 ;  /* 0x20000015ff037230 */ /* 0x020fe20000004100 */
[----:B------:R-:W-:Y:S01]  /*f7a0*/  IADD3 R8, R4, UR31, R20 ;  /* 0x0000001f04087c10 */ /* 0x000fe2000fffe014 */
        /* <DEDUP_REMOVED lines=10> */
.L_x_347:
[----:B------:R-:W-:Y:S05]  /*f850*/  BSYNC B0 ;  /* 0x0000000000007941 */ /* 0x000fea0003800000 */
.L_x_346:
[----:B-----5:R-:W-:Y:S01]  /*f860*/  HADD2.F32 R3, -RZ, R21.H0_H0 ;  /* 0x20000015ff037230 */ /* 0x020fe20000004100 */
[----:B------:R-:W-:Y:S01]  /*f870*/  BSSY B0, `(.L_x_348) ;  /* 0x000000b000007945 */ /* 0x000fe20003800000 */
[----:B------:R-:W-:-:S03]  /*f880*/  @P4 IMAD.MOV.U32 R9, RZ, RZ, R15 ;  /* 0x000000ffff094224 */ /* 0x000fc600078e000f */
[----:B------:R-:W-:-:S04]  /*f890*/  FMUL R8, R3, UR8 ;  /* 0x0000000803087c20 */ /* 0x000fc80008400000 */
[----:B------:R-:W-:-:S05]  /*f8a0*/  FFMA R8, R123, UR13, R8 ;  /* 0x0000000d7b087c23 */ /* 0x000fca0008000008 */
[----:B------:R-:W-:Y:S02]  /*f8b0*/  F2FP.F16.F32.PACK_AB R3, RZ, R8 ;  /* 0x00000008ff03723e */ /* 0x000fe400000000ff */
[----:B------:R-:W-:-:S05]  /*f8c0*/  IADD3 R8, R4, UR31, R20 ;  /* 0x0000001f04087c10 */ /* 0x000fca000fffe014 */
[----:B------:R0:W-:Y:S01]  /*f8d0*/  @P4 STG.E.U16 desc[UR20][R8.64+0x82], R3 ;  /* 0x0000820308004986 */ /* 0x0001e2000c101514 */
[----:B------:R-:W-:-:S04]  /*f8e0*/  LOP3.LUT P4, RZ, R2, 0x2000, RZ, 0xc0, !PT ;  /* 0x0000200002ff7812 */ /* 0x000fc8000788c0ff */
[----:B------:R-:W-:-:S13]  /*f8f0*/  ISETP.GT.AND P4, PT, R0, 0x80, P4 ;  /* 0x000000800000780c */ /* 0x000fda0002784270 */
[----:B0-----:R-:W-:Y:S05]  /*f900*/  @!P4 BRA `(.L_x_349) ;  /* 0x000000000004c947 */ /* 0x001fea0003800000 */
[----:B------:R0:W5:Y:S02]  /*f910*/  LDG.E.LTC128B.U16 R21, desc[UR20][R220.64+0x90] ;  /* 0x00009014dc157981 */ /* 0x000164000c1e1520 */
.L_x_349:
[----:B------:R-:W-:Y:S05]  /*f920*/  BSYNC B0 ;  /* 0x0000000000007941 */ /* 0x000fea0003800000 */
.L_x_348:
        /* <DEDUP_REMOVED lines=10> */
.L_x_351:
[----:B------:R-:W-:Y:S05]  /*f9d0*/  BSYNC B0 ;  /* 0x0000000000007941 */ /* 0x000fea0003800000 */
.L_x_350:
        /* <DEDUP_REMOVED lines=10> */
.L_x_353:
[----:B------:R-:W-:Y:S05]  /*fa80*/  BSYNC B0 ;  /* 0x0000000000007941 */ /* 0x000fea0003800000 */
.L_x_352:
        /* <DEDUP_REMOVED lines=12> */
.L_x_355:
[----:B------:R-:W-:Y:S05]  /*fb50*/  BSYNC B0 ;  /* 0x0000000000007941 */ /* 0x000fea0003800000 */
.L_x_354:
        /* <DEDUP_REMOVED lines=12> */
.L_x_357:
[----:B------:R-:W-:Y:S05]  /*fc20*/  BSYNC B0 ;  /* 0x0000000000007941 */ /* 0x000fea0003800000 */
.L_x_356:
        /* <DEDUP_REMOVED lines=10> */
.L_x_359:
[----:B------:R-:W-:Y:S05]  /*fcd0*/  BSYNC B0 ;  /* 0x0000000000007941 */ /* 0x000fea0003800000 */
.L_x_358:
        /* <DEDUP_REMOVED lines=10> */
.L_x_361:
[----:B------:R-:W-:Y:S05]  /*fd80*/  BSYNC B0 ;  /* 0x0000000000007941 */ /* 0x000fea0003800000 */
.L_x_360:
        /* <DEDUP_REMOVED lines=12> */
.L_x_363:
[----:B------:R-:W-:Y:S05]  /*fe50*/  BSYNC B0 ;  /* 0x0000000000007941 */ /* 0x000fea0003800000 */
.L_x_362:
        /* <DEDUP_REMOVED lines=12> */
.L_x_365:
[----:B------:R-:W-:Y:S05]  /*ff20*/  BSYNC B0 ;  /* 0x0000000000007941 */ /* 0x000fea0003800000 */
.L_x_364:
        /* <DEDUP_REMOVED lines=10> */
.L_x_367:
[----:B------:R-:W-:Y:S05]  /*ffd0*/  BSYNC B0 ;  /* 0x0000000000007941 */ /* 0x000fea0003800000 */
.L_x_366:
        /* <DEDUP_REMOVED lines=10> */
.L_x_369:
[----:B------:R-:W-:Y:S05]  /*10080*/  BSYNC B0 ;  /* 0x0000000000007941 */ /* 0x000fea0003800000 */
.L_x_368:
        /* <DEDUP_REMOVED lines=12> */
.L_x_371:
[----:B------:R-:W-:Y:S05]  /*10150*/  BSYNC B0 ;  /* 0x0000000000007941 */ /* 0x000fea0003800000 */
.L_x_370:
        /* <DEDUP_REMOVED lines=12> */
.L_x_373:
[----:B------:R-:W-:Y:S05]  /*10220*/  BSYNC B0 ;  /* 0x0000000000007941 */ /* 0x000fea0003800000 */
.L_x_372:
        /* <DEDUP_REMOVED lines=10> */
.L_x_375:
[----:B------:R-:W-:Y:S05]  /*102d0*/  BSYNC B0 ;  /* 0x0000000000007941 */ /* 0x000fea0003800000 */
.L_x_374:
        /* <DEDUP_REMOVED lines=10> */
.L_x_377:
[----:B------:R-:W-:Y:S05]  /*10380*/  BSYNC B0 ;  /* 0x0000000000007941 */ /* 0x000fea0003800000 */
.L_x_376:
        /* <DEDUP_REMOVED lines=12> */
.L_x_379:
[----:B------:R-:W-:Y:S05]  /*10450*/  BSYNC B0 ;  /* 0x0000000000007941 */ /* 0x000fea0003800000 */
.L_x_378:
        /* <DEDUP_REMOVED lines=12> */
.L_x_381:
[----:B------:R-:W-:Y:S05]  /*10520*/  BSYNC B0 ;  /* 0x0000000000007941 */ /* 0x000fea0003800000 */
.L_x_380:
        /* <DEDUP_REMOVED lines=9> */
.L_x_383:
[----:B------:R-:W-:Y:S05]  /*105c0*/  BSYNC B0 ;  /* 0x0000000000007941 */ /* 0x000fea0003800000 */
.L_x_382:
        /* <DEDUP_REMOVED lines=10> */
.L_x_385:
[----:B------:R-:W-:Y:S05]  /*10670*/  BSYNC B0 ;  /* 0x0000000000007941 */ /* 0x000fea0003800000 */
.L_x_384:
        /* <DEDUP_REMOVED lines=8> */
[----:B------:R-:W-:-:S13]  /*10700*/  ISETP.GT.AND P4, PT, R0, 0x88, P6 ;  /* 0x000000880000780c */ /* 0x000fda0003784270 */
[----:B0-----:R-:W-:Y:S05]  /*10710*/  @!P4 BRA `(.L_x_387) ;  /* 0x000000000004c947 */ /* 0x001fea0003800000 */
[----:B------:R0:W5:Y:S02]  /*10720*/  LDG.E.LTC128B.U16 R21, desc[UR20][R22.64+0xd2] ;  /* 0x0000d21416157981 */ /* 0x000164000c1e1520 */
.L_x_387:
[----:B------:R-:W-:Y:S05]  /*10730*/  BSYNC B0 ;  /* 0x0000000000007941 */ /* 0x000fea0003800000 */
.L_x_386:
        /* <DEDUP_REMOVED lines=8> */
[----:B------:R-:W-:-:S13]  /*107c0*/  ISETP.GT.AND P4, PT, R0, 0x80, P3 ;  /* 0x000000800000780c */ /* 0x000fda0001f84270 */
[----:B0-----:R-:W-:Y:S05]  /*107d0*/  @!P4 BRA `(.L_x_389) ;  /* 0x000000000004c947 */ /* 0x001fea0003800000 */
[----:B------:R0:W5:Y:S02]  /*107e0*/  LDG.E.LTC128B.U16 R21, desc[UR20][R220.64+0xe0] ;  /* 0x0000e014dc157981 */ /* 0x000164000c1e1520 */
.L_x_389:
[----:B------:R-:W-:Y:S05]  /*107f0*/  BSYNC B0 ;  /* 0x0000000000007941 */ /* 0x000fea0003800000 */
.L_x_388:
        /* <DEDUP_REMOVED lines=9> */
.L_x_391:
[----:B------:R-:W-:Y:S05]  /*10890*/  BSYNC B0 ;  /* 0x0000000000007941 */ /* 0x000fea0003800000 */
.L_x_390:
        /* <DEDUP_REMOVED lines=9> */
.L_x_393:
[----:B------:R-:W-:Y:S05]  /*10930*/  BSYNC B0 ;  /* 0x0000000000007941 */ /* 0x000fea0003800000 */
.L_x_392:
        /* <DEDUP_REMOVED lines=11> */
.L_x_395:
[----:B------:R-:W-:Y:S05]  /*109f0*/  BSYNC B0 ;  /* 0x0000000000007941 */ /* 0x000fea0003800000 */
.L_x_394:
        /* <DEDUP_REMOVED lines=11> */
.L_x_397:
[----:B------:R-:W-:Y:S05]  /*10ab0*/  BSYNC B0 ;  /* 0x0000000000007941 */ /* 0x000fea0003800000 */
.L_x_396:
        /* <DEDUP_REMOVED lines=9> */
.L_x_399:
[----:B------:R-:W-:Y:S05]  /*10b50*/  BSYNC B0 ;  /* 0x0000000000007941 */ /* 0x000fea0003800000 */
.L_x_398:
        /* <DEDUP_REMOVED lines=9> */
.L_x_401:
[----:B------:R-:W-:Y:S05]  /*10bf0*/  BSYNC B0 ;  /* 0x0000000000007941 */ /* 0x000fea0003800000 */
.L_x_400:
        /* <DEDUP_REMOVED lines=11> */
.L_x_403:
[----:B------:R-:W-:Y:S05]  /*10cb0*/  BSYNC B0 ;  /* 0x0000000000007941 */ /* 0x000fea0003800000 */
.L_x_402:
[----:B-----5:R-:W-:Y:S01]  /*10cc0*/  HADD2.F32 R3, -RZ, R21.H0_H0 ;  /* 0x20000015ff037230 */ /* 0x020fe20000004100 */
[----:B------:R-:W-:-:S04]  /*10cd0*/  IADD3 R14, R4, UR31, R20 ;  /* 0x0000001f040e7c10 */ /* 0x000fc8000fffe014 */
[----:B------:R-:W-:-:S04]  /*10ce0*/  FMUL R6, R3, UR8 ;  /* 0x0000000803067c20 */ /* 0x000fc80008400000 */
[----:B------:R-:W-:-:S05]  /*10cf0*/  FFMA R6, R151, UR13, R6 ;  /* 0x0000000d97067c23 */ /* 0x000fca0008000006 */
[----:B------:R-:W-:-:S05]  /*10d00*/  F2FP.F16.F32.PACK_AB R6, RZ, R6 ;  /* 0x00000006ff06723e */ /* 0x000fca00000000ff */
[----:B------:R1:W-:Y:S01]  /*10d10*/  @P4 STG.E.U16 desc[UR20][R14.64+0xf2], R6 ;  /* 0x0000f2060e004986 */ /* 0x0003e2000c101514 */
[----:B------:R-:W-:-:S13]  /*10d20*/  ISETP.GT.AND P4, PT, R0, 0xc0, P5 ;  /* 0x000000c00000780c */ /* 0x000fda0002f84270 */
[----:B------:R-:W2:Y:S01]  /*10d30*/  @P4 LDG.E.LTC128B.U16 R21, desc[UR20][R228.64] ;  /* 0x00000014e4154981 */ /* 0x000ea2000c1e1520 */
[----:B------:R-:W-:Y:S01]  /*10d40*/  IMAD.U32 R7, RZ, RZ, UR16 ;  /* 0x00000010ff077e24 */ /* 0x000fe2000f8e00ff */
[----:B------:R-:W-:Y:S01]  /*10d50*/  UIMAD UR9, UR17, 0x180, URZ ;  /* 0x00000180110978a4 */ /* 0x000fe2000f8e023f */
[----:B------:R-:W-:Y:S02]  /*10d60*/  BSSY B0, `(.L_x_404) ;  /* 0x000000d000007945 */ /* 0x000fe40003800000 */
[----:B------:R-:W-:-:S04]  /*10d70*/  IMAD.WIDE.U32 R4, R7, 0x180, R4 ;  /* 0x0000018007047825 */ /* 0x000fc800078e0004 */
[----:B------:R-:W-:Y:S02]  /*10d80*/  VIADD R7, R5, UR9 ;  /* 0x0000000905077c36 */ /* 0x000fe40008000000 */
[----:B-1----:R-:W-:Y:S02]  /*10d90*/  @P4 IMAD.MOV.U32 R6, RZ, RZ, R4 ;  /* 0x000000ffff064224 */ /* 0x002fe400078e0004 */
        /* <DEDUP_REMOVED lines=9> */
.L_x_405:
[----:B------:R-:W-:Y:S05]  /*10e30*/  BSYNC B0 ;  /* 0x0000000000007941 */ /* 0x000fea0003800000 */
.L_x_404:
[----:B-----5:R-:W-:Y:S01]  /*10e40*/  HADD2.F32 R3, -RZ, R21.H0_H0 ;  /* 0x20000015ff037230 */ /* 0x020fe20000004100 */
[----:B------:R-:W-:Y:S01]  /*10e50*/  ISETP.GT.AND P5, PT, R0, 0xc8, P5 ;  /* 0x000000c80000780c */ /* 0x000fe20002fa4270 */
[----:B------:R-:W-:Y:S01]  /*10e60*/  @P4 IMAD.MOV.U32 R12, RZ, RZ, R4 ;  /* 0x000000ffff0c4224 */ /* 0x000fe200078e0004 */
[----:B------:R-:W-:Y:S01]  /*10e70*/  BSSY B0, `(.L_x_406) ;  /* 0x000000e000007945 */ /* 0x000fe20003800000 */
[----:B------:R-:W-:Y:S02]  /*10e80*/  @P4 IMAD.MOV.U32 R13, RZ, RZ, R7 ;  /* 0x000000ffff0d4224 */ /* 0x000fe400078e0007 */
[----:B------:R-:W-:Y:S01]  /*10e90*/  FMUL R6, R3, UR8 ;  /* 0x0000000803067c20 */ /* 0x000fe20008400000 */
[----:B------:R-:W-:-:S03]  /*10ea0*/  VIADD R9, R5, UR9 ;  /* 0x0000000905097c36 */ /* 0x000fc60008000000 */
[----:B------:R-:W-:-:S05]  /*10eb0*/  FFMA R6, R25, UR13, R6 ;  /* 0x0000000d19067c23 */ /* 0x000fca0008000006 */
[----:B------:R-:W-:-:S04]  /*10ec0*/  F2FP.F16.F32.PACK_AB R6, RZ, R6 ;  /* 0x00000006ff06723e */ /* 0x000fc800000000ff */
[----:B------:R-:W-:-:S05]  /*10ed0*/  PRMT R3, R6, 0x7610, R3 ;  /* 0x0000761006037816 */ /* 0x000fca0000000003 */
[----:B------:R2:W-:Y:S01]  /*10ee0*/  @P4 STG.E.U16 desc[UR20][R12.64+0x2], R3 ;  /* 0x000002030c004986 */ /* 0x0005e2000c101514 */
[----:B------:R-:W-:-:S04]  /*10ef0*/  IADD3 R10, P4, R4, UR31, RZ ;  /* 0x0000001f040a7c10 */ /* 0x000fc8000ff9e0ff */
[----:B------:R-:W-:Y:S02]  /*10f00*/  IADD3.X R11, R7, UR6, RZ, P4, !PT ;  /* 0x00000006070b7c10 */ /* 0x000fe4000a7fe4ff */
[----:B------:R-:W-:-:S04]  /*10f10*/  IADD3 R6, P4, R4, UR31, RZ ;  /* 0x0000001f04067c10 */ /* 0x000fc8000ff9e0ff */
[----:B------:R-:W-:Y:S01]  /*10f20*/  IADD3.X R7, R9, UR6, RZ, P4, !PT ;  /* 0x0000000609077c10 */ /* 0x000fe2000a7fe4ff */
[----:B--2---:R-:W-:Y:S08]  /*10f30*/  @!P5 BRA `(.L_x_407) ;  /* 0x000000000004d947 */ /* 0x004ff00003800000 */
[----:B------:R2:W5:Y:S02]  /*10f40*/  LDG.E.LTC128B.U16 R21, desc[UR20][R16.64] ;  /* 0x0000001410157981 */ /* 0x000564000c1e1520 */
.L_x_407:
[----:B------:R-:W-:Y:S05]  /*10f50*/  BSYNC B0 ;  /* 0x0000000000007941 */ /* 0x000fea0003800000 */
.L_x_406:
[----:B-----5:R-:W-:Y:S01]  /*10f60*/  HADD2.F32 R3, -RZ, R21.H0_H0 ;  /* 0x20000015ff037230 */ /* 0x020fe20000004100 */
[----:B------:R-:W-:Y:S01]  /*10f70*/  LOP3.LUT P4, RZ, R2, 0x2, RZ, 0xc0, !PT ;  /* 0x0000000202ff7812 */ /* 0x000fe2000788c0ff */
[----:B------:R-:W-:Y:S03]  /*10f80*/  BSSY B0, `(.L_x_408) ;  /* 0x0000008000007945 */ /* 0x000fe60003800000 */
[----:B------:R-:W-:Y:S01]  /*10f90*/  FMUL R3, R3, UR8 ;  /* 0x0000000803037c20 */ /* 0x000fe20008400000 */
[----:B------:R-:W-:-:S03]  /*10fa0*/  ISETP.GT.AND P4, PT, R0, 0xc8, P4 ;  /* 0x000000c80000780c */ /* 0x000fc60002784270 */
[----:B------:R-:W-:-:S05]  /*10fb0*/  FFMA R3, R26, UR13, R3 ;  /* 0x0000000d1a037c23 */ /* 0x000fca0008000003 */
[----:B------:R-:W-:-:S05]  /*10fc0*/  F2FP.F16.F32.PACK_AB R3, RZ, R3 ;  /* 0x00000003ff03723e */ /* 0x000fca00000000ff */
[----:B------:R0:W-:Y:S01]  /*10fd0*/  @P5 STG.E.U16 desc[UR20][R10.64], R3 ;  /* 0x000000030a005986 */ /* 0x0001e2000c101514 */
[----:B------:R-:W-:Y:S05]  /*10fe0*/  @!P4 BRA `(.L_x_409) ;  /* 0x000000000004c947 */ /* 0x000fea0003800000 */
[----:B------:R0:W5:Y:S02]  /*10ff0*/  LDG.E.LTC128B.U16 R21, desc[UR20][R216.64+0x2] ;  /* 0x00000214d8157981 */ /* 0x000164000c1e1520 */
.L_x_409:
[----:B------:R-:W-:Y:S05]  /*11000*/  BSYNC B0 ;  /* 0x0000000000007941 */ /* 0x000fea0003800000 */
.L_x_408:
[----:B0----5:R-:W-:Y:S01]  /*11010*/  HADD2.F32 R3, -RZ, R21.H0_H0 ;  /* 0x20000015ff037230 */ /* 0x021fe20000004100 */
[----:B------:R-:W-:Y:S01]  /*11020*/  LOP3.LUT P5, RZ, R2, 0x4, RZ, 0xc0, !PT ;  /* 0x0000000402ff7812 */ /* 0x000fe200078ac0ff */
[----:B------:R-:W-:Y:S03]  /*11030*/  BSSY B0, `(.L_x_410) ;  /* 0x0000009000007945 */ /* 0x000fe60003800000 */
[----:B------:R-:W-:-:S04]  /*11040*/  FMUL R10, R3, UR8 ;  /* 0x00000008030a7c20 */ /* 0x000fc80008400000 */
[----:B------:R-:W-:-:S05]  /*11050*/  FFMA R10, R27, UR13, R10 ;  /* 0x0000000d1b0a7c23 */ /* 0x000fca000800000a */
[----:B------:R-:W-:Y:S01]  /*11060*/  F2FP.F16.F32.PACK_AB R3, RZ, R10 ;  /* 0x0000000aff03723e */ /* 0x000fe200000000ff */
[----:B------:R-:W-:-:S05]  /*11070*/  VIADD R10, R4, UR31 ;  /* 0x0000001f040a7c36 */ /* 0x000fca0008000000 */
[----:B------:R0:W-:Y:S01]  /*11080*/  @P4 STG.E.U16 desc[UR20][R10.64+0x2], R3 ;  /* 0x000002030a004986 */ /* 0x0001e2000c101514 */
[----:B------:R-:W-:-:S13]  /*11090*/  ISETP.GT.AND P4, PT, R0, 0xc0, P5 ;  /* 0x000000c00000780c */ /* 0x000fda0002f84270 */
[----:B0-----:R-:W-:Y:S05]  /*110a0*/  @!P4 BRA `(.L_x_411) ;  /* 0x000000000004c947 */ /* 0x001fea0003800000 */
[----:B------:R0:W5:Y:S02]  /*110b0*/  LDG.E.LTC128B.U16 R21, desc[UR20][R222.64+0x10] ;  /* 0x00001014de157981 */ /* 0x000164000c1e1520 */
.L_x_411:
[----:B------:R-:W-:Y:S05]  /*110c0*/  BSYNC B0 ;  /* 0x0000000000007941 */ /* 0x000fea0003800000 */
.L_x_410:
[----:B-----5:R-:W-:Y:S01]  /*110d0*/  HADD2.F32 R3, -RZ, R21.H0_H0 ;  /* 0x20000015ff037230 */ /* 0x020fe20000004100 */
[----:B------:R-:W-:Y:S01]  /*110e0*/  LOP3.LUT P5, RZ, R2, 0x8, RZ, 0xc0, !PT ;  /* 0x0000000802ff7812 */ /* 0x000fe200078ac0ff */
        /* <DEDUP_REMOVED lines=9> */
.L_x_413:
[----:B------:R-:W-:Y:S05]  /*11180*/  BSYNC B0 ;  /* 0x0000000000007941 */ /* 0x000fea0003800000 */
.L_x_412:
        /* <DEDUP_REMOVED lines=13> */
.L_x_415:
[----:B------:R-:W-:Y:S05]  /*11260*/  BSYNC B0 ;  /* 0x0000000000007941 */ /* 0x000fea0003800000 */
.L_x_414:
        /* <DEDUP_REMOVED lines=9> */
.L_x_417:
[----:B------:R-:W-:Y:S05]  /*11300*/  BSYNC B0 ;  /* 0x0000000000007941 */ /* 0x000fea0003800000 */
.L_x_416:
[----:B-----5:R-:W-:Y:S01]  /*11310*/  HADD2.F32 R3, -RZ, R21.H0_H0 ;  /* 0x20000015ff037230 */ /* 0x020fe20000004100 */
[----:B------:R-:W-:Y:S01]  /*11320*/  LOP3.LUT P5, RZ, R2, 0x10, RZ, 0xc0, !PT ;  /* 0x0000001002ff7812 */ /* 0x000fe200078ac0ff */
[----:B------:R-:W-:Y:S01]  /*11330*/  @P4 IMAD.MOV.U32 R11, RZ, RZ, R7 ;  /* 0x000000ffff0b4224 */ /* 0x000fe200078e0007 */
[----:B------:R-:W-:Y:S02]  /*11340*/  BSSY B0, `(.L_x_418) ;  /* 0x0000009000007945 */ /* 0x000fe40003800000 */
        /* <DEDUP_REMOVED lines=8> */
.L_x_419:
[----:B------:R-:W-:Y:S05]  /*113d0*/  BSYNC B0 ;  /* 0x0000000000007941 */ /* 0x000fea0003800000 */
.L_x_418:
[----:B-----5:R-:W-:Y:S01]  /*113e0*/  HADD2.F32 R3, -RZ, R21.H0_H0 ;  /* 0x20000015ff037230 */ /* 0x020fe20000004100 */
[----:B------:R-:W-:Y:S01]  /*113f0*/  LOP3.LUT P5, RZ, R2, 0x400000, RZ, 0xc0, !PT ;  /* 0x0040000002ff7812 */ /* 0x000fe200078ac0ff */
[----:B------:R-:W-:Y:S01]  /*11400*/  @P4 IMAD.MOV.U32 R10, RZ, RZ, R4 ;  /* 0x000000ffff0a4224 */ /* 0x000fe200078e0004 */
[----:B------:R-:W-:Y:S01]  /*11410*/  BSSY B0, `(.L_x_420) ;  /* 0x0000009000007945 */ /* 0x000fe20003800000 */
        /* <DEDUP_REMOVED lines=8> */
.L_x_421:
[----:B------:R-:W-:Y:S05]  /*114a0*/  BSYNC B0 ;  /* 0x0000000000007941 */ /* 0x000fea0003800000 */
.L_x_420:
        /* <DEDUP_REMOVED lines=13> */
.L_x_423:
[----:B------:R-:W-:Y:S05]  /*11580*/  BSYNC B0 ;  /* 0x0000000000007941 */ /* 0x000fea0003800000 */
.L_x_422:
[----:B-----5:R-:W-:Y:S01]  /*11590*/  HADD2.F32 R3, -RZ, R21.H0_H0 ;  /* 0x20000015ff037230 */ /* 0x020fe20000004100 */
[----:B------:R-:W-:Y:S01]  /*115a0*/  BSSY B0, `(.L_x_424) ;  /* 0x000000a000007945 */ /* 0x000fe20003800000 */
[----:B------:R-:W-:Y:S02]  /*115b0*/  VIADD R10, R4, UR31 ;  /* 0x0000001f040a7c36 */ /* 0x000fe40008000000 */
        /* <DEDUP_REMOVED lines=8> */
.L_x_425:
[----:B------:R-:W-:Y:S05]  /*11640*/  BSYNC B0 ;  /* 0x0000000000007941 */ /* 0x000fea0003800000 */
.L_x_424:
        /* <DEDUP_REMOVED lines=12> */
.L_x_427:
[----:B------:R-:W-:Y:S05]  /*11710*/  BSYNC B0 ;  /* 0x0000000000007941 */ /* 0x000fea0003800000 */
.L_x_426:
        /* <DEDUP_REMOVED lines=12> */
.L_x_429:
[----:B------:R-:W-:Y:S05]  /*117e0*/  BSYNC B0 ;  /* 0x0000000000007941 */ /* 0x000fea0003800000 */
.L_x_428:
        /* <DEDUP_REMOVED lines=13> */
.L_x_431:
[----:B------:R-:W-:Y:S05]  /*118c0*/  BSYNC B0 ;  /* 0x0000000000007941 */ /* 0x000fea0003800000 */
.L_x_430:
        /* <DEDUP_REMOVED lines=11> */
.L_x_433:
[----:B------:R-:W-:Y:S05]  /*11980*/  BSYNC B0 ;  /* 0x0000000000007941 */ /* 0x000fea0003800000 */
.L_x_432:
        /* <DEDUP_REMOVED lines=12> */
.L_x_435:
[----:B------:R-:W-:Y:S05]  /*11a50*/  BSYNC B0 ;  /* 0x0000000000007941 */ /* 0x000fea0003800000 */
.L_x_434:
        /* <DEDUP_REMOVED lines=12> */
.L_x_437:
[----:B------:R-:W-:Y:S05]  /*11b20*/  BSYNC B0 ;  /* 0x0000000000007941 */ /* 0x000fea0003800000 */
.L_x_436:
        /* <DEDUP_REMOVED lines=13> */
.L_x_439:
[----:B------:R-:W-:Y:S05]  /*11c00*/  BSYNC B0 ;  /* 0x0000000000007941 */ /* 0x000fea0003800000 */
.L_x_438:
        /* <DEDUP_REMOVED lines=11> */
.L_x_441:
[----:B------:R-:W-:Y:S05]  /*11cc0*/  BSYNC B0 ;  /* 0x0000000000007941 */ /* 0x000fea0003800000 */
.L_x_440:
        /* <DEDUP_REMOVED lines=12> */
.L_x_443:
[----:B------:R-:W-:Y:S05]  /*11d90*/  BSYNC B0 ;  /* 0x0000000000007941 */ /* 0x000fea0003800000 */
.L_x_442:
        /* <DEDUP_REMOVED lines=12> */
.L_x_445:
[----:B------:R-:W-:Y:S05]  /*11e60*/  BSYNC B0 ;  /* 0x0000000000007941 */ /* 0x000fea0003800000 */
.L_x_444:
        /* <DEDUP_REMOVED lines=13> */
.L_x_447:
[----:B------:R-:W-:Y:S05]  /*11f40*/  BSYNC B0 ;  /* 0x0000000000007941 */ /* 0x000fea0003800000 */
.L_x_446:
        /* <DEDUP_REMOVED lines=11> */
.L_x_449:
[----:B------:R-:W-:Y:S05]  /*12000*/  BSYNC B0 ;  /* 0x0000000000007941 */ /* 0x000fea0003800000 */
.L_x_448:
        /* <DEDUP_REMOVED lines=12> */
.L_x_451:
[----:B------:R-:W-:Y:S05]  /*120d0*/  BSYNC B0 ;  /* 0x0000000000007941 */ /* 0x000fea0003800000 */
.L_x_450:
        /* <DEDUP_REMOVED lines=12> */
.L_x_453:
[----:B------:R-:W-:Y:S05]  /*121a0*/  BSYNC B0 ;  /* 0x0000000000007941 */ /* 0x000fea0003800000 */
.L_x_452:
        /* <DEDUP_REMOVED lines=13> */
.L_x_455:
[----:B------:R-:W-:Y:S05]  /*12280*/  BSYNC B0 ;  /* 0x0000000000007941 */ /* 0x000fea0003800000 */
.L_x_454:
        /* <DEDUP_REMOVED lines=11> */
.L_x_457:
[----:B------:R-:W-:Y:S05]  /*12340*/  BSYNC B0 ;  /* 0x0000000000007941 */ /* 0x000fea0003800000 */
.L_x_456:
        /* <DEDUP_REMOVED lines=12> */
.L_x_459:
[----:B------:R-:W-:Y:S05]  /*12410*/  BSYNC B0 ;  /* 0x0000000000007941 */ /* 0x000fea0003800000 */
.L_x_458:
        /* <DEDUP_REMOVED lines=12> */
.L_x_461:
[----:B------:R-:W-:Y:S05]  /*124e0*/  BSYNC B0 ;  /* 0x0000000000007941 */ /* 0x000fea0003800000 */
.L_x_460:
        /* <DEDUP_REMOVED lines=13> */
.L_x_463:
[----:B------:R-:W-:Y:S05]  /*125c0*/  BSYNC B0 ;  /* 0x0000000000007941 */ /* 0x000fea0003800000 */
.L_x_462:
        /* <DEDUP_REMOVED lines=11> */
.L_x_465:
[----:B------:R-:W-:Y:S05]  /*12680*/  BSYNC B0 ;  /* 0x0000000000007941 */ /* 0x000fea0003800000 */
.L_x_464:
[----:B-----5:R-:W-:Y:S01]  /*12690*/  HADD2.F32 R3, -RZ, R21.H0_H0 ;  /* 0x20000015ff037230 */ /* 0x020fe20000004100 */
[----:B------:R-:W-:Y:S01]  /*126a0*/  @P4 MOV R11, R7 ;  /* 0x00000007000b4202 */ /* 0x000fe20000000f00 */
[----:B------:R-:W-:Y:S01]  /*126b0*/  BSSY B0, `(.L_x_466) ;  /* 0x000000a000007945 */ /* 0x000fe20003800000 */
[----:B------:R-:W-:Y:S02]  /*126c0*/  LOP3.LUT P5, RZ, R2, 0x8000, RZ, 0xc0, !PT ;  /* 0x0000800002ff7812 */ /* 0x000fe400078ac0ff */
        /* <DEDUP_REMOVED lines=8> */
.L_x_467:
[----:B------:R-:W-:Y:S05]  /*12750*/  BSYNC B0 ;  /* 0x0000000000007941 */ /* 0x000fea0003800000 */
.L_x_466:
        /* <DEDUP_REMOVED lines=12> */
.L_x_469:
[----:B------:R-:W-:Y:S05]  /*12820*/  BSYNC B0 ;  /* 0x0000000000007941 */ /* 0x000fea0003800000 */
.L_x_468:
        /* <DEDUP_REMOVED lines=13> */
.L_x_471:
[----:B------:R-:W-:Y:S05]  /*12900*/  BSYNC B0 ;  /* 0x0000000000007941 */ /* 0x000fea0003800000 */
.L_x_470:
        /* <DEDUP_REMOVED lines=11> */
.L_x_473:
[----:B------:R-:W-:Y:S05]  /*129c0*/  BSYNC B0 ;  /* 0x0000000000007941 */ /* 0x000fea0003800000 */
.L_x_472:
        /* <DEDUP_REMOVED lines=12> */
.L_x_475:
[----:B------:R-:W-:Y:S05]  /*12a90*/  BSYNC B0 ;  /* 0x0000000000007941 */ /* 0x000fea0003800000 */
.L_x_474:
        /* <DEDUP_REMOVED lines=12> */
.L_x_477:
[----:B------:R-:W-:Y:S05]  /*12b60*/  BSYNC B0 ;  /* 0x0000000000007941 */ /* 0x000fea0003800000 */
.L_x_476:
        /* <DEDUP_REMOVED lines=13> */
.L_x_479:
[----:B------:R-:W-:Y:S05]  /*12c40*/  BSYNC B0 ;  /* 0x0000000000007941 */ /* 0x000fea0003800000 */
.L_x_478:
        /* <DEDUP_REMOVED lines=11> */
.L_x_481:
[----:B------:R-:W-:Y:S05]  /*12d00*/  BSYNC B0 ;  /* 0x0000000000007941 */ /* 0x000fea0003800000 */
.L_x_480:
        /* <DEDUP_REMOVED lines=12> */
.L_x_483:
[----:B------:R-:W-:Y:S05]  /*12dd0*/  BSYNC B0 ;  /* 0x0000000000007941 */ /* 0x000fea0003800000 */
.L_x_482:
        /* <DEDUP_REMOVED lines=12> */
.L_x_485:
[----:B------:R-:W-:Y:S05]  /*12ea0*/  BSYNC B0 ;  /* 0x0000000000007941 */ /* 0x000fea0003800000 */
.L_x_484:
        /* <DEDUP_REMOVED lines=13> */
.L_x_487:
[----:B------:R-:W-:Y:S05]  /*12f80*/  BSYNC B0 ;  /* 0x0000000000007941 */ /* 0x000fea0003800000 */
.L_x_486:
        /* <DEDUP_REMOVED lines=11> */
.L_x_489:
[----:B------:R-:W-:Y:S05]  /*13040*/  BSYNC B0 ;  /* 0x0000000000007941 */ /* 0x000fea0003800000 */
.L_x_488:
        /* <DEDUP_REMOVED lines=12> */
.L_x_491:
[----:B------:R-:W-:Y:S05]  /*13110*/  BSYNC B0 ;  /* 0x0000000000007941 */ /* 0x000fea0003800000 */
.L_x_490:
        /* <DEDUP_REMOVED lines=12> */
.L_x_493:
[----:B------:R-:W-:Y:S05]  /*131e0*/  BSYNC B0 ;  /* 0x0000000000007941 */ /* 0x000fea0003800000 */
.L_x_492:
        /* <DEDUP_REMOVED lines=13> */
.L_x_495:
[----:B------:R-:W-:Y:S05]  /*132c0*/  BSYNC B0 ;  /* 0x0000000000007941 */ /* 0x000fea0003800000 */
.L_x_494:
        /* <DEDUP_REMOVED lines=11> */
.L_x_497:
[----:B------:R-:W-:Y:S05]  /*13380*/  BSYNC B0 ;  /* 0x0000000000007941 */ /* 0x000fea0003800000 */
.L_x_496:
        /* <DEDUP_REMOVED lines=12> */
.L_x_499:
[----:B------:R-:W-:Y:S05]  /*13450*/  BSYNC B0 ;  /* 0x0000000000007941 */ /* 0x000fea0003800000 */
.L_x_498:
        /* <DEDUP_REMOVED lines=12> */
.L_x_501:
[----:B------:R-:W-:Y:S05]  /*13520*/  BSYNC B0 ;  /* 0x0000000000007941 */ /* 0x000fea0003800000 */
.L_x_500:
        /* <DEDUP_REMOVED lines=13> */
.L_x_503:
[----:B------:R-:W-:Y:S05]  /*13600*/  BSYNC B0 ;  /* 0x0000000000007941 */ /* 0x000fea0003800000 */
.L_x_502:
        /* <DEDUP_REMOVED lines=11> */
.L_x_505:
[----:B------:R-:W-:Y:S05]  /*136c0*/  BSYNC B0 ;  /* 0x0000000000007941 */ /* 0x000fea0003800000 */
.L_x_504:
[----:B------:R-:W-:Y:S01]  /*136d0*/  LOP3.LUT P5, RZ, R2, 0x20, RZ, 0xc0, !PT ;  /* 0x0000002002ff7812 */ /* 0x000fe200078ac0ff */
[----:B-----5:R-:W-:Y:S01]  /*136e0*/  HADD2.F32 R2, -RZ, R21.H0_H0 ;  /* 0x20000015ff027230 */ /* 0x020fe20000004100 */
[----:B------:R-:W-:Y:S04]  /*136f0*/  BSSY B0, `(.L_x_506) ;  /* 0x000000b000007945 */ /* 0x000fe80003800000 */
[----:B------:R-:W-:-:S04]  /*13700*/  FMUL R2, R2, UR8 ;  /* 0x0000000802027c20 */ /* 0x000fc80008400000 */
[----:B------:R-:W-:-:S05]  /*13710*/  FFMA R2, R75, UR13, R2 ;  /* 0x0000000d4b027c23 */ /* 0x000fca0008000002 */
[----:B------:R-:W-:Y:S01]  /*13720*/  F2FP.F16.F32.PACK_AB R3, RZ, R2 ;  /* 0x00000002ff03723e */ /* 0x000fe200000000ff */
[----:B------:R-:W-:-:S03]  /*13730*/  VIADD R2, R4, UR31 ;  /* 0x0000001f04027c36 */ /* 0x000fc60008000000 */
[----:B------:R-:W-:Y:S01]  /*13740*/  PRMT R10, R3, 0x7610, R10 ;  /* 0x00007610030a7816 */ /* 0x000fe2000000000a */
[----:B------:R-:W-:-:S05]  /*13750*/  @P4 IMAD.MOV.U32 R3, RZ, RZ, R7 ;  /* 0x000000ffff034224 */ /* 0x000fca00078e0007 */
[----:B------:R0:W-:Y:S01]  /*13760*/  @P4 STG.E.U16 desc[UR20][R2.64+0xc2], R10 ;  /* 0x0000c20a02004986 */ /* 0x0001e2000c101514 */
[----:B------:R-:W-:-:S13]  /*13770*/  ISETP.GT.AND P4, PT, R0, 0xc0, P5 ;  /* 0x000000c00000780c */ /* 0x000fda0002f84270 */
[----:B0-----:R-:W-:Y:S05]  /*13780*/  @!P4 BRA `(.L_x_507) ;  /* 0x000000000004c947 */ /* 0x001fea0003800000 */
[----:B------:R0:W5:Y:S02]  /*13790*/  LDG.E.LTC128B.U16 R21, desc[UR20][R222.64+0xd0] ;  /* 0x0000d014de157981 */ /* 0x000164000c1e1520 */
.L_x_507:
[----:B------:R-:W-:Y:S05]  /*137a0*/  BSYNC B0 ;  /* 0x0000000000007941 */ /* 0x000fea0003800000 */
.L_x_506:
[----:B-----5:R-:W-:Y:S01]  /*137b0*/  HADD2.F32 R2, -RZ, R21.H0_H0 ;  /* 0x20000015ff027230 */ /* 0x020fe20000004100 */
[----:B------:R-:W-:Y:S04]  /*137c0*/  BSSY B0, `(.L_x_508) ;  /* 0x000000b000007945 */ /* 0x000fe80003800000 */
[----:B------:R-:W-:Y:S01]  /*137d0*/  FMUL R3, R2, UR8 ;  /* 0x0000000802037c20 */ /* 0x000fe20008400000 */
[----:B------:R-:W-:-:S03]  /*137e0*/  @P4 IMAD.MOV.U32 R2, RZ, RZ, R4 ;  /* 0x000000ffff024224 */ /* 0x000fc600078e0004 */
        /* <DEDUP_REMOVED lines=8> */
.L_x_509:
[----:B------:R-:W-:Y:S05]  /*13870*/  BSYNC B0 ;  /* 0x0000000000007941 */ /* 0x000fea0003800000 */
.L_x_508:
[----:B-----5:R-:W-:Y:S01]  /*13880*/  HADD2.F32 R2, -RZ, R21.H0_H0 ;  /* 0x20000015ff027230 */ /* 0x020fe20000004100 */
[----:B------:R-:W-:Y:S01]  /*13890*/  ISETP.GT.AND P5, PT, R0, 0xc8, P5 ;  /* 0x000000c80000780c */ /* 0x000fe20002fa4270 */
[----:B------:R-:W-:Y:S01]  /*138a0*/  @P4 IMAD.MOV.U32 R3, RZ, RZ, R9 ;  /* 0x000000ffff034224 */ /* 0x000fe200078e0009 */
[----:B------:R-:W-:Y:S02]  /*138b0*/  BSSY B0, `(.L_x_510) ;  /* 0x0000009000007945 */ /* 0x000fe40003800000 */
[----:B------:R-:W-:-:S04]  /*138c0*/  FMUL R2, R2, UR8 ;  /* 0x0000000802027c20 */ /* 0x000fc80008400000 */
[----:B------:R-:W-:-:S05]  /*138d0*/  FFMA R2, R77, UR13, R2 ;  /* 0x0000000d4d027c23 */ /* 0x000fca0008000002 */
[----:B------:R-:W-:-:S04]  /*138e0*/  F2FP.F16.F32.PACK_AB R2, RZ, R2 ;  /* 0x00000002ff02723e */ /* 0x000fc800000000ff */
[----:B------:R-:W-:Y:S01]  /*138f0*/  PRMT R10, R2, 0x7610, R10 ;  /* 0x00007610020a7816 */ /* 0x000fe2000000000a */
[----:B------:R-:W-:-:S05]  /*13900*/  @P4 IMAD.MOV.U32 R2, RZ, RZ, R4 ;  /* 0x000000ffff024224 */ /* 0x000fca00078e0004 */
[----:B------:R0:W-:Y:S01]  /*13910*/  @P4 STG.E.U16 desc[UR20][R2.64+0xd2], R10 ;  /* 0x0000d20a02004986 */ /* 0x0001e2000c101514 */
[----:B------:R-:W-:Y:S05]  /*13920*/  @!P5 BRA `(.L_x_511) ;  /* 0x000000000004d947 */ /* 0x000fea0003800000 */
[----:B------:R0:W5:Y:S02]  /*13930*/  LDG.E.LTC128B.U16 R21, desc[UR20][R216.64+0xd0] ;  /* 0x0000d014d8157981 */ /* 0x000164000c1e1520 */
.L_x_511:
[----:B------:R-:W-:Y:S05]  /*13940*/  BSYNC B0 ;  /* 0x0000000000007941 */ /* 0x000fea0003800000 */
.L_x_510:
[----:B0----5:R-:W-:Y:S01]  /*13950*/  HADD2.F32 R2, -RZ, R21.H0_H0 ;  /* 0x20000015ff027230 */ /* 0x021fe20000004100 */
[----:B------:R-:W-:Y:S01]  /*13960*/  ISETP.GT.AND P4, PT, R0, 0xc8, P6 ;  /* 0x000000c80000780c */ /* 0x000fe20003784270 */
[----:B------:R-:W-:Y:S03]  /*13970*/  BSSY B0, `(.L_x_512) ;  /* 0x000000a000007945 */ /* 0x000fe60003800000 */
[----:B------:R-:W-:Y:S01]  /*13980*/  FMUL R3, R2, UR8 ;  /* 0x0000000802037c20 */ /* 0x000fe20008400000 */
[----:B------:R-:W-:-:S03]  /*13990*/  IADD3 R2, R4, UR31, RZ ;  /* 0x0000001f04027c10 */ /* 0x000fc6000fffe0ff */
[----:B------:R-:W-:-:S05]  /*139a0*/  FFMA R3, R78, UR13, R3 ;  /* 0x0000000d4e037c23 */ /* 0x000fca0008000003 */
[----:B------:R-:W-:-:S04]  /*139b0*/  F2FP.F16.F32.PACK_AB R3, RZ, R3 ;  /* 0x00000003ff03723e */ /* 0x000fc800000000ff */
[----:B------:R-:W-:Y:S01]  /*139c0*/  PRMT R10, R3, 0x7610, R10 ;  /* 0x00007610030a7816 */ /* 0x000fe2000000000a */
[----:B------:R-:W-:-:S05]  /*139d0*/  @P5 IMAD.MOV.U32 R3, RZ, RZ, R7 ;  /* 0x000000ffff035224 */ /* 0x000fca00078e0007 */
[----:B------:R0:W-:Y:S01]  /*139e0*/  @P5 STG.E.U16 desc[UR20][R2.64+0xd0], R10 ;  /* 0x0000d00a02005986 */ /* 0x0001e2000c101514 */
[----:B------:R-:W-:Y:S05]  /*139f0*/  @!P4 BRA `(.L_x_513) ;  /* 0x000000000004c947 */ /* 0x000fea0003800000 */
[----:B------:R0:W5:Y:S02]  /*13a00*/  LDG.E.LTC128B.U16 R21, desc[UR20][R216.64+0xd2] ;  /* 0x0000d214d8157981 */ /* 0x000164000c1e1520 */
.L_x_513:
[----:B------:R-:W-:Y:S05]  /*13a10*/  BSYNC B0 ;  /* 0x0000000000007941 */ /* 0x000fea0003800000 */
.L_x_512:
[----:B0----5:R-:W-:Y:S01]  /*13a20*/  HADD2.F32 R2, -RZ, R21.H0_H0 ;  /* 0x20000015ff027230 */ /* 0x021fe20000004100 */
[----:B------:R-:W-:Y:S01]  /*13a30*/  ISETP.GT.AND P5, PT, R0, 0xc0, P3 ;  /* 0x000000c00000780c */ /* 0x000fe20001fa4270 */
[----:B------:R-:W-:Y:S03]  /*13a40*/  BSSY B0, `(.L_x_514) ;  /* 0x000000a000007945 */ /* 0x000fe60003800000 */
[----:B------:R-:W-:-:S04]  /*13a50*/  FMUL R2, R2, UR8 ;  /* 0x0000000802027c20 */ /* 0x000fc80008400000 */
[----:B------:R-:W-:-:S05]  /*13a60*/  FFMA R2, R79, UR13, R2 ;  /* 0x0000000d4f027c23 */ /* 0x000fca0008000002 */
[----:B------:R-:W-:Y:S01]  /*13a70*/  F2FP.F16.F32.PACK_AB R3, RZ, R2 ;  /* 0x00000002ff03723e */ /* 0x000fe200000000ff */
[----:B------:R-:W-:-:S03]  /*13a80*/  VIADD R2, R4, UR31 ;  /* 0x0000001f04027c36 */ /* 0x000fc60008000000 */
[----:B------:R-:W-:Y:S01]  /*13a90*/  PRMT R10, R3, 0x7610, R10 ;  /* 0x00007610030a7816 */ /* 0x000fe2000000000a */
[----:B------:R-:W-:-:S05]  /*13aa0*/  @P4 IMAD.MOV.U32 R3, RZ, RZ, R7 ;  /* 0x000000ffff034224 */ /* 0x000fca00078e0007 */
[----:B------:R0:W-:Y:S01]  /*13ab0*/  @P4 STG.E.U16 desc[UR20][R2.64+0xd2], R10 ;  /* 0x0000d20a02004986 */ /* 0x0001e2000c101514 */
[----:B------:R-:W-:Y:S05]  /*13ac0*/  @!P5 BRA `(.L_x_515) ;  /* 0x000000000004d947 */ /* 0x000fea0003800000 */
[----:B------:R0:W5:Y:S02]  /*13ad0*/  LDG.E.LTC128B.U16 R21, desc[UR20][R222.64+0xe0] ;  /* 0x0000e014de157981 */ /* 0x000164000c1e1520 */
.L_x_515:
[----:B------:R-:W-:Y:S05]  /*13ae0*/  BSYNC B0 ;  /* 0x0000000000007941 */ /* 0x000fea0003800000 */
.L_x_514:
[----:B0----5:R-:W-:Y:S01]  /*13af0*/  HADD2.F32 R2, -RZ, R21.H0_H0 ;  /* 0x20000015ff027230 */ /* 0x021fe20000004100 */
[----:B------:R-:W-:Y:S01]  /*13b00*/  ISETP.GT.AND P4, PT, R0, 0xc0, P2 ;  /* 0x000000c00000780c */ /* 0x000fe20001784270 */
[----:B------:R-:W-:Y:S03]  /*13b10*/  BSSY B0, `(.L_x_516) ;  /* 0x000000a000007945 */ /* 0x000fe60003800000 */
[----:B------:R-:W-:Y:S01]  /*13b20*/  FMUL R3, R2, UR8 ;  /* 0x0000000802037c20 */ /* 0x000fe20008400000 */
[----:B------:R-:W-:-:S03]  /*13b30*/  @P5 IMAD.MOV.U32 R2, RZ, RZ, R4 ;  /* 0x000000ffff025224 */ /* 0x000fc600078e0004 */
[----:B------:R-:W-:-:S05]  /*13b40*/  FFMA R3, R80, UR13, R3 ;  /* 0x0000000d50037c23 */ /* 0x000fca0008000003 */
[----:B------:R-:W-:-:S04]  /*13b50*/  F2FP.F16.F32.PACK_AB R3, RZ, R3 ;  /* 0x00000003ff03723e */ /* 0x000fc800000000ff */
[----:B------:R-:W-:Y:S01]  /*13b60*/  PRMT R10, R3, 0x7610, R10 ;  /* 0x00007610030a7816 */ /* 0x000fe2000000000a */
[----:B------:R-:W-:-:S05]  /*13b70*/  @P5 IMAD.MOV.U32 R3, RZ, RZ, R9 ;  /* 0x000000ffff035224 */ /* 0x000fca00078e0009 */
[----:B------:R0:W-:Y:S01]  /*13b80*/  @P5 STG.E.U16 desc[UR20][R2.64+0xe0], R10 ;  /* 0x0000e00a02005986 */ /* 0x0001e2000c101514 */
[----:B------:R-:W-:Y:S05]  /*13b90*/  @!P4 BRA `(.L_x_517) ;  /* 0x000000000004c947 */ /* 0x000fea0003800000 */
[----:B------:R0:W5:Y:S02]  /*13ba0*/  LDG.E.LTC128B.U16 R21, desc[UR20][R222.64+0xe2] ;  /* 0x0000e214de157981 */ /* 0x000164000c1e1520 */
.L_x_517:
[----:B------:R-:W-:Y:S05]  /*13bb0*/  BSYNC B0 ;  /* 0x0000000000007941 */ /* 0x000fea0003800000 */
.L_x_516:
[----:B0----5:R-:W-:Y:S01]  /*13bc0*/  HADD2.F32 R2, -RZ, R21.H0_H0 ;  /* 0x20000015ff027230 */ /* 0x021fe20000004100 */
        /* <DEDUP_REMOVED lines=11> */
.L_x_519:
[----:B------:R-:W-:Y:S05]  /*13c80*/  BSYNC B0 ;  /* 0x0000000000007941 */ /* 0x000fea0003800000 */
.L_x_518:
[----:B0----5:R-:W-:Y:S01]  /*13c90*/  HADD2.F32 R2, -RZ, R21.H0_H0 ;  /* 0x20000015ff027230 */ /* 0x021fe20000004100 */
[----:B------:R-:W-:Y:S01]  /*13ca0*/  ISETP.GT.AND P2, PT, R0, 0xc8, P2 ;  /* 0x000000c80000780c */ /* 0x000fe20001744270 */
[----:B------:R-:W-:Y:S03]  /*13cb0*/  BSSY B0, `(.L_x_520) ;  /* 0x000000a000007945 */ /* 0x000fe60003800000 */
[----:B------:R-:W-:Y:S01]  /*13cc0*/  FMUL R3, R2, UR8 ;  /* 0x0000000802037c20 */ /* 0x000fe20008400000 */
[----:B------:R-:W-:-:S03]  /*13cd0*/  VIADD R2, R4, UR31 ;  /* 0x0000001f04027c36 */ /* 0x000fc60008000000 */
[----:B------:R-:W-:-:S05]  /*13ce0*/  FFMA R3, R82, UR13, R3 ;  /* 0x0000000d52037c23 */ /* 0x000fca0008000003 */
[----:B------:R-:W-:-:S04]  /*13cf0*/  F2FP.F16.F32.PACK_AB R3, RZ, R3 ;  /* 0x00000003ff03723e */ /* 0x000fc800000000ff */
[----:B------:R-:W-:Y:S01]  /*13d00*/  PRMT R10, R3, 0x7610, R10 ;  /* 0x00007610030a7816 */ /* 0x000fe2000000000a */
[----:B------:R-:W-:-:S05]  /*13d10*/  @P3 IMAD.MOV.U32 R3, RZ, RZ, R7 ;  /* 0x000000ffff033224 */ /* 0x000fca00078e0007 */
[----:B------:R0:W-:Y:S01]  /*13d20*/  @P3 STG.E.U16 desc[UR20][R2.64+0xe0], R10 ;  /* 0x0000e00a02003986 */ /* 0x0001e2000c101514 */
[----:B------:R-:W-:Y:S05]  /*13d30*/  @!P2 BRA `(.L_x_521) ;  /* 0x000000000004a947 */ /* 0x000fea0003800000 */
[----:B------:R0:W5:Y:S02]  /*13d40*/  LDG.E.LTC128B.U16 R21, desc[UR20][R216.64+0xe2] ;  /* 0x0000e214d8157981 */ /* 0x000164000c1e1520 */
.L_x_521:
[----:B------:R-:W-:Y:S05]  /*13d50*/  BSYNC B0 ;  /* 0x0000000000007941 */ /* 0x000fea0003800000 */
.L_x_520:
        /* <DEDUP_REMOVED lines=12> */
.L_x_523:
[----:B------:R-:W-:Y:S05]  /*13e20*/  BSYNC B0 ;  /* 0x0000000000007941 */ /* 0x000fea0003800000 */
.L_x_522:
        /* <DEDUP_REMOVED lines=12> */
.L_x_525:
[----:B------:R-:W-:Y:S05]  /*13ef0*/  BSYNC B0 ;  /* 0x0000000000007941 */ /* 0x000fea0003800000 */
.L_x_524:
[----:B0----5:R-:W-:Y:S01]  /*13f00*/  HADD2.F32 R2, -RZ, R21.H0_H0 ;  /* 0x20000015ff027230 */ /* 0x021fe20000004100 */
[----:B------:R-:W-:Y:S01]  /*13f10*/  ISETP.GT.AND P1, PT, R0, 0xc8, P1 ;  /* 0x000000c80000780c */ /* 0x000fe20000f24270 */
[----:B------:R-:W-:Y:S01]  /*13f20*/  @P2 IMAD.MOV.U32 R8, RZ, RZ, R4 ;  /* 0x000000ffff082224 */ /* 0x000fe200078e0004 */
[----:B------:R-:W-:Y:S02]  /*13f30*/  BSSY B0, `(.L_x_526) ;  /* 0x0000007000007945 */ /* 0x000fe40003800000 */
[----:B------:R-:W-:-:S04]  /*13f40*/  FMUL R2, R2, UR8 ;  /* 0x0000000802027c20 */ /* 0x000fc80008400000 */
[----:B------:R-:W-:-:S05]  /*13f50*/  FFMA R2, R85, UR13, R2 ;  /* 0x0000000d55027c23 */ /* 0x000fca0008000002 */
[----:B------:R-:W-:-:S05]  /*13f60*/  F2FP.F16.F32.PACK_AB R2, RZ, R2 ;  /* 0x00000002ff02723e */ /* 0x000fca00000000ff */
[----:B------:R0:W-:Y:S01]  /*13f70*/  @P2 STG.E.U16 desc[UR20][R8.64+0xf2], R2 ;  /* 0x0000f20208002986 */ /* 0x0001e2000c101514 */
[----:B------:R-:W-:Y:S05]  /*13f80*/  @!P1 BRA `(.L_x_527) ;  /* 0x0000000000049947 */ /* 0x000fea0003800000 */
[----:B------:R0:W5:Y:S02]  /*13f90*/  LDG.E.LTC128B.U16 R21, desc[UR20][R216.64+0xf0] ;  /* 0x0000f014d8157981 */ /* 0x000164000c1e1520 */
.L_x_527:
[----:B------:R-:W-:Y:S05]  /*13fa0*/  BSYNC B0 ;  /* 0x0000000000007941 */ /* 0x000fea0003800000 */
.L_x_526:
        /* <DEDUP_REMOVED lines=12> */
.L_x_529:
[----:B------:R-:W-:Y:S05]  /*14070*/  BSYNC B0 ;  /* 0x0000000000007941 */ /* 0x000fea0003800000 */
.L_x_528:
[----:B-----5:R-:W-:Y:S02]  /*14080*/  HADD2.F32 R21, -RZ, R21.H0_H0 ;  /* 0x20000015ff157230 */ /* 0x020fe40000004100 */
[----:B------:R-:W-:-:S03]  /*14090*/  VIADD R4, R4, UR31 ;  /* 0x0000001f04047c36 */ /* 0x000fc60008000000 */
[----:B0-----:R-:W-:-:S04]  /*140a0*/  FMUL R0, R21, UR8 ;  /* 0x0000000815007c20 */ /* 0x001fc80008400000 */
[----:B------:R-:W-:Y:S01]  /*140b0*/  FFMA R0, R87, UR13, R0 ;  /* 0x0000000d57007c23 */ /* 0x000fe20008000000 */
[----:B------:R-:W-:Y:S06]  /*140c0*/  @!P0 EXIT ;  /* 0x000000000000894d */ /* 0x000fec0003800000 */
[----:B------:R-:W-:Y:S01]  /*140d0*/  F2FP.F16.F32.PACK_AB R0, RZ, R0 ;  /* 0x00000000ff00723e */ /* 0x000fe200000000ff */
[----:B------:R-:W-:-:S05]  /*140e0*/  IMAD.MOV.U32 R5, RZ, RZ, R7 ;  /* 0x000000ffff057224 */ /* 0x000fca00078e0007 */
[----:B------:R-:W-:Y:S01]  /*140f0*/  STG.E.U16 desc[UR20][R4.64+0xf2], R0 ;  /* 0x0000f20004007986 */ /* 0x000fe2000c101514 */
[----:B------:R-:W-:Y:S05]  /*14100*/  EXIT ;  /* 0x000000000000794d */ /* 0x000fea0003800000 */
.L_x_27:
[----:B------:R-:W2:Y:S01]  /*14110*/  LDL.LU R8, [R1+0xc] ;  /* 0x00000c0001087983 */ /* 0x000ea20000300800 */
[----:B------:R-:W-:-:S03]  /*14120*/  ULDC.64 UR4, c[0x0][0x650] ;  /* 0x0001940000047ab9 */ /* 0x000fc60000000a00 */
[----:B------:R-:W3:Y:S04]  /*14130*/  LDL.LU R9, [R1+0x18] ;  /* 0x0000180001097983 */ /* 0x000ee80000300800 */
[----:B------:R-:W4:Y:S04]  /*14140*/  LDL.LU R11, [R1+0x20] ;  /* 0x00002000010b7983 */ /* 0x000f280000300800 */
[----:B------:R-:W5:Y:S04]  /*14150*/  LDL.LU R12, [R1+0x38] ;  /* 0x00003800010c7983 */ /* 0x000f680000300800 */
        /* <DEDUP_REMOVED lines=36> */
[----:B------:R-:W5:Y:S01]  /*143a0*/  LDL.LU R216, [R1+0xdc] ;  /* 0x0000dc0001d87983 */ /* 0x000f620000300800 */
[----:B------:R-:W-:-:S03]  /*143b0*/  LEA R4, P1, R6, UR4, 0x1 ;  /* 0x0000000406047c11 */ /* 0x000fc6000f8208ff */
[----:B------:R-:W5:Y:S04]  /*143c0*/  LDL.LU R23, [R1+0xe0] ;  /* 0x0000e00001177983 */ /* 0x000f680000300800 */
[----:B------:R-:W5:Y:S04]  /*143d0*/  LDL.LU R22, [R1+0xe4] ;  /* 0x0000e40001167983 */ /* 0x000f680000300800 */
[----:B------:R-:W5:Y:S04]  /*143e0*/  LDL.LU R21, [R1+0xe8] ;  /* 0x0000e80001157983 */ /* 0x000f680000300800 */
[----:B------:R-:W5:Y:S01]  /*143f0*/  LDL.LU R20, [R1+0xec] ;  /* 0x0000ec0001147983 */ /* 0x000f620000300800 */
[----:B------:R-:W-:-:S03]  /*14400*/  LEA.HI.X R5, R6, UR5, R2, 0x1, P1 ;  /* 0x0000000506057c11 */ /* 0x000fc600088f0c02 */
[----:B------:R-:W5:Y:S04]  /*14410*/  LDL.LU R19, [R1+0xf0] ;  /* 0x0000f00001137983 */ /* 0x000f680000300800 */
[----:B------:R-:W5:Y:S04]  /*14420*/  LDL.LU R18, [R1+0xf4] ;  /* 0x0000f40001127983 */ /* 0x000f680000300800 */
[----:B------:R-:W5:Y:S04]  /*14430*/  LDL.LU R17, [R1+0xf8] ;  /* 0x0000f80001117983 */ /* 0x000f680000300800 */
[----:B------:R-:W5:Y:S04]  /*14440*/  LDL.LU R16, [R1+0xfc] ;  /* 0x0000fc0001107983 */ /* 0x000f680000300800 */
[----:B------:R-:W3:Y:S04]  /*14450*/  LDL.LU R2, [R1+0x4] ;  /* 0x0000040001027983 */ /* 0x000ee80000300800 */
[----:B------:R-:W4:Y:S04]  /*14460*/  LDL.LU R6, [R1] ;  /* 0x0000000001067983 */ /* 0x000f280000300800 */
[----:B------:R-:W5:Y:S01]  /*14470*/  LDL.LU R7, [R1+0x8] ;  /* 0x0000080001077983 */ /* 0x000f620000300800 */
[----:B------:R-:W-:Y:S01]  /*14480*/  ISETP.GT.AND P2, PT, R3, 0x1, PT ;  /* 0x000000010300780c */ /* 0x000fe20003f44270 */
[----:B------:R-:W-:-:S02]  /*14490*/  USHF.L.U32 UR5, UR6, 0x1, URZ ;  /* 0x0000000106057899 */ /* 0x000fc4000800063f */
[----:B------:R-:W-:Y:S01]  /*144a0*/  USHF.L.U64.HI UR4, UR6, 0x1, UR9 ;  /* 0x0000000106047899 */ /* 0x000fe20008010209 */
[----:B------:R-:W-:Y:S01]  /*144b0*/  ISETP.GT.AND P1, PT, R0, RZ, P2 ;  /* 0x000000ff0000720c */ /* 0x000fe20001724270 */
[----:B--2---:R-:W-:-:S05]  /*144c0*/  FMUL R8, R8, UR13 ;  /* 0x0000000d08087c20 */ /* 0x004fca0008400000 */
[----:B------:R-:W-:Y:S01]  /*144d0*/  F2FP.F16.F32.PACK_AB R8, RZ, R8 ;  /* 0x00000008ff08723e */ /* 0x000fe200000000ff */
[----:B---3--:R-:W-:Y:S01]  /*144e0*/  FMUL R2, R2, UR13 ;  /* 0x0000000d02027c20 */ /* 0x008fe20008400000 */
[----:B----4-:R-:W-:-:S04]  /*144f0*/  FMUL R6, R6, UR13 ;  /* 0x0000000d06067c20 */ /* 0x010fc80008400000 */
[----:B------:R-:W-:Y:S01]  /*14500*/  F2FP.F16.F32.PACK_AB R2, RZ, R2 ;  /* 0x00000002ff02723e */ /* 0x000fe200000000ff */
[----:B-----5:R-:W-:Y:S01]  /*14510*/  FMUL R7, R7, UR13 ;  /* 0x0000000d07077c20 */ /* 0x020fe20008400000 */
[----:B------:R-:W-:-:S03]  /*14520*/  F2FP.F16.F32.PACK_AB R6, RZ, R6 ;  /* 0x00000006ff06723e */ /* 0x000fc600000000ff */
[----:B------:R1:W-:Y:S01]  /*14530*/  @P1 STG.E.U16 desc[UR20][R4.64+0x2], R2 ;  /* 0x0000020204001986 */ /* 0x0003e2000c101514 */
[----:B------:R-:W-:Y:S02]  /*14540*/  ISETP.GT.AND P1, PT, R0, 0x8, P5 ;  /* 0x000000080000780c */ /* 0x000fe40002f24270 */
[----:B------:R-:W-:Y:S01]  /*14550*/  F2FP.F16.F32.PACK_AB R7, RZ, R7 ;  /* 0x00000007ff07723e */ /* 0x000fe200000000ff */
[----:B------:R2:W-:Y:S03]  /*14560*/  @P0 STG.E.U16 desc[UR20][R4.64], R6 ;  /* 0x0000000604000986 */ /* 0x0005e6000c101514 */
[----:B-1----:R-:W-:Y:S02]  /*14570*/  PRMT R2, R7, 0x7610, R2 ;  /* 0x0000761007027816 */ /* 0x002fe40000000002 */
[----:B--2---:R-:W-:-:S04]  /*14580*/  IADD3 R6, P0, R4, UR5, RZ ;  /* 0x0000000504067c10 */ /* 0x004fc8000ff1e0ff */
[----:B------:R-:W-:-:S05]  /*14590*/  IADD3.X R7, R5, UR4, RZ, P0, !PT ;  /* 0x0000000405077c10 */ /* 0x000fca00087fe4ff */
[----:B------:R1:W-:Y:S04]  /*145a0*/  @P1 STG.E.U16 desc[UR20][R6.64], R2 ;  /* 0x0000000206001986 */ /* 0x0003e8000c101514 */
[----:B-1----:R-:W2:Y:S01]  /*145b0*/  LDL.LU R2, [R1+0x10] ;  /* 0x0000100001027983 */ /* 0x002ea20000300800 */
[----:B------:R-:W-:Y:S01]  /*145c0*/  ISETP.GT.AND P0, PT, R0, 0x8, P2 ;  /* 0x000000080000780c */ /* 0x000fe20001704270 */
[----:B------:R-:W-:-:S12]  /*145d0*/  FMUL R9, R9, UR13 ;  /* 0x0000000d09097c20 */ /* 0x000fd80008400000 */
[----:B------:R1:W-:Y:S04]  /*145e0*/  @P0 STG.E.U16 desc[UR20][R6.64+0x2], R8 ;  /* 0x0000020806000986 */ /* 0x0003e8000c101514 */
[----:B-1----:R-:W3:Y:S01]  /*145f0*/  LDL.LU R8, [R1+0x14] ;  /* 0x0000140001087983 */ /* 0x002ee20000300800 */
[C---:B------:R-:W-:Y:S02]  /*14600*/  ISETP.GT.AND P2, PT, R3.reuse, 0x8, PT ;  /* 0x000000080300780c */ /* 0x040fe40003f44270 */
[----:B------:R-:W-:Y:S02]  /*14610*/  ISETP.GT.AND P3, PT, R3, 0x9, PT ;  /* 0x000000090300780c */ /* 0x000fe40003f64270 */
[C---:B------:R-:W-:Y:S02]  /*14620*/  ISETP.GT.AND P0, PT, R0.reuse, RZ, P2 ;  /* 0x000000ff0000720c */ /* 0x040fe40001704270 */
[----:B------:R-:W-:-:S02]  /*14630*/  ISETP.GT.AND P1, PT, R0, RZ, P3 ;  /* 0x000000ff0000720c */ /* 0x000fc40001f24270 */
[----:B------:R-:W-:Y:S01]  /*14640*/  ISETP.GT.AND P2, PT, R0, 0x8, P2 ;  /* 0x000000080000780c */ /* 0x000fe20001744270 */
[----:B--2---:R-:W-:-:S05]  /*14650*/  FMUL R2, R2, UR13 ;  /* 0x0000000d02027c20 */ /* 0x004fca0008400000 */
[----:B------:R-:W-:-:S04]  /*14660*/  F2FP.F16.F32.PACK_AB R2, RZ, R2 ;  /* 0x00000002ff02723e */ /* 0x000fc800000000ff */
[----:B------:R-:W-:Y:S02]  /*14670*/  PRMT R10, R2, 0x7610, R10 ;  /* 0x00007610020a7816 */ /* 0x000fe4000000000a */
[----:B------:R-:W-:Y:S02]  /*14680*/  F2FP.F16.F32.PACK_AB R2, RZ, R9 ;  /* 0x00000009ff02723e */ /* 0x000fe400000000ff */
[----:B------:R-:W2:Y:S04]  /*14690*/  LDL.LU R9, [R1+0x1c] ;  /* 0x00001c0001097983 */ /* 0x000ea80000300800 */
[----:B------:R1:W-:Y:S01]  /*146a0*/  @P0 STG.E.U16 desc[UR20][R4.64+0x10], R10 ;  /* 0x0000100a04000986 */ /* 0x0003e2000c101514 */
[----:B---3--:R-:W-:Y:S01]  /*146b0*/  FMUL R8, R8, UR13 ;  /* 0x0000000d08087c20 */ /* 0x008fe20008400000 */
[----:B------:R-:W-:-:S04]  /*146c0*/  ISETP.GT.AND P0, PT, R0, 0x8, P3 ;  /* 0x000000080000780c */ /* 0x000fc80001f04270 */
[----:B------:R-:W-:-:S05]  /*146d0*/  F2FP.F16.F32.PACK_AB R8, RZ, R8 ;  /* 0x00000008ff08723e */ /* 0x000fca00000000ff */
[----:B------:R3:W-:Y:S04]  /*146e0*/  @P1 STG.E.U16 desc[UR20][R4.64+0x12], R8 ;  /* 0x0000120804001986 */ /* 0x0007e8000c101514 */
[----:B------:R2:W-:Y:S01]  /*146f0*/  @P2 STG.E.U16 desc[UR20][R6.64+0x10], R2 ;  /* 0x0000100206002986 */ /* 0x0005e2000c101514 */
[----:B------:R-:W-:Y:S01]  /*14700*/  ISETP.GT.AND P3, PT, R3, 0x10, PT ;  /* 0x000000100300780c */ /* 0x000fe20003f64270 */
[----:B------:R-:W-:Y:S01]  /*14710*/  USHF.L.U32 UR11, UR15, 0x1, URZ ;  /* 0x000000010f0b7899 */ /* 0x000fe2000800063f */
[----:B-1----:R-:W-:Y:S01]  /*14720*/  IMAD.U32 R10, RZ, RZ, UR5 ;  /* 0x00000005ff0a7e24 */ /* 0x002fe2000f8e00ff */
[----:B------:R-:W-:Y:S02]  /*14730*/  USHF.L.U32 UR22, UR16, 0x8, URZ ;  /* 0x0000000810167899 */ /* 0x000fe4000800063f */
[----:B------:R-:W-:-:S02]  /*14740*/  USHF.L.U64.HI UR10, UR15, 0x1, UR19 ;  /* 0x000000010f0a7899 */ /* 0x000fc40008010213 */
[----:B------:R-:W-:Y:S02]  /*14750*/  USHF.L.U64.HI UR14, UR16, 0x8, UR17 ;  /* 0x00000008100e7899 */ /* 0x000fe40008010211 */
[----:B---3--:R-:W-:Y:S02]  /*14760*/  IMAD.U32 R8, RZ, RZ, UR22 ;  /* 0x00000016ff087e24 */ /* 0x008fe4000f8e00ff */
[----:B--2---:R-:W-:-:S05]  /*14770*/  FMUL R2, R9, UR13 ;  /* 0x0000000d09027c20 */ /* 0x004fca0008400000 */
[----:B------:R-:W-:-:S05]  /*14780*/  F2FP.F16.F32.PACK_AB R2, RZ, R2 ;  /* 0x00000002ff02723e */ /* 0x000fca00000000ff */
[----:B------:R1:W-:Y:S01]  /*14790*/  @P0 STG.E.U16 desc[UR20][R6.64+0x12], R2 ;  /* 0x0000120206000986 */ /* 0x0003e2000c101514 */
[----:B------:R-:W-:Y:S01]  /*147a0*/  ISETP.GT.AND P0, PT, R0, RZ, P3 ;  /* 0x000000ff0000720c */ /* 0x000fe20001f04270 */
[----:B-1----:R-:W-:-:S05]  /*147b0*/  FMUL R2, R11, UR13 ;  /* 0x0000000d0b027c20 */ /* 0x002fca0008400000 */
[----:B------:R-:W-:-:S07]  /*147c0*/  F2FP.F16.F32.PACK_AB R2, RZ, R2 ;  /* 0x00000002ff02723e */ /* 0x000fce00000000ff */
[----:B------:R1:W-:Y:S01]  /*147d0*/  @P0 STG.E.U16 desc[UR20][R4.64+0x20], R2 ;  /* 0x0000200204000986 */ /* 0x0003e2000c101514 */
[----:B------:R-:W-:Y:S01]  /*147e0*/  IADD3 R10, P0, P1, R10, UR11, R4 ;  /* 0x0000000b0a0a7c10 */ /* 0x000fe2000f91e004 */
[----:B-1----:R-:W-:-:S05]  /*147f0*/  IMAD.U32 R2, RZ, RZ, UR4 ;  /* 0x00000004ff027e24 */ /* 0x002fca000f8e00ff */
[----:B------:R-:W-:Y:S01]  /*14800*/  IADD3.X R11, R2, UR10, R5, P0, P1 ;  /* 0x0000000a020b7c10 */ /* 0x000fe200087e2405 */
[----:B------:R-:W-:Y:S01]  /*14810*/  IMAD.U32 R2, RZ, RZ, UR14 ;  /* 0x0000000eff027e24 */ /* 0x000fe2000f8e00ff */
[----:B------:R-:W-:-:S04]  /*14820*/  IADD3 R8, P0, P1, R4, UR5, R8 ;  /* 0x0000000504087c10 */ /* 0x000fc8000f91e008 */
[----:B------:R-:W-:Y:S02]  /*14830*/  IADD3.X R9, R5, UR4, R2, P0, P1 ;  /* 0x0000000405097c10 */ /* 0x000fe400087e2402 */
[----:B------:R-:W2:Y:S01]  /*14840*/  LDL.LU R2, [R1+0x24] ;  /* 0x0000240001027983 */ /* 0x000ea20000300800 */
[----:B------:R-:W-:-:S04]  /*14850*/  ISETP.GT.AND P2, PT, R3, 0x11, PT ;  /* 0x000000110300780c */ /* 0x000fc80003f44270 */
[----:B------:R-:W-:Y:S01]  /*14860*/  ISETP.GT.AND P0, PT, R0, RZ, P2 ;  /* 0x000000ff0000720c */ /* 0x000fe20001704270 */
[----:B--2---:R-:W-:-:S05]  /*14870*/  FMUL R2, R2, UR13 ;  /* 0x0000000d02027c20 */ /* 0x004fca0008400000 */
[----:B------:R-:W-:-:S07]  /*14880*/  F2FP.F16.F32.PACK_AB R2, RZ, R2 ;  /* 0x00000002ff02723e */ /* 0x000fce00000000ff */
[----:B------:R1:W-:Y:S04]  /*14890*/  @P0 STG.E.U16 desc[UR20][R4.64+0x22], R2 ;  /* 0x0000220204000986 */ /* 0x0003e8000c101514 */
[----:B-1----:R-:W2:Y:S01]  /*148a0*/  LDL.LU R2, [R1+0x28] ;  /* 0x0000280001027983 */ /* 0x002ea20000300800 */
[----:B------:R-:W-:Y:S01]  /*148b0*/  ISETP.GT.AND P0, PT, R0, 0x8, P3 ;  /* 0x000000080000780c */ /* 0x000fe20001f04270 */
        /* <DEDUP_REMOVED lines=9> */
[----:B------:R-:W-:-:S04]  /*14950*/  ISETP.GT.AND P2, PT, R3, 0x18, PT ;  /* 0x000000180300780c */ /* 0x000fc80003f44270 */
[----:B------:R-:W-:Y:S01]  /*14960*/  ISETP.GT.AND P0, PT, R0, RZ, P2 ;  /* 0x000000ff0000720c */ /* 0x000fe20001704270 */
[----:B--2---:R-:W-:-:S05]  /*14970*/  FMUL R2, R2, UR13 ;  /* 0x0000000d02027c20 */ /* 0x004fca0008400000 */
[----:B------:R-:W-:-:S07]  /*14980*/  F2FP.F16.F32.PACK_AB R2, RZ, R2 ;  /* 0x00000002ff02723e */ /* 0x000fce00000000ff */
[----:B------:R1:W-:Y:S04]  /*14990*/  @P0 STG.E.U16 desc[UR20][R4.64+0x30], R2 ;  /* 0x0000300204000986 */ /* 0x0003e8000c101514 */
[----:B-1----:R-:W2:Y:S01]  /*149a0*/  LDL.LU R2, [R1+0x34] ;  /* 0x0000340001027983 */ /* 0x002ea20000300800 */
[----:B------:R-:W-:-:S04]  /*149b0*/  ISETP.GT.AND P1, PT, R3, 0x19, PT ;  /* 0x000000190300780c */ /* 0x000fc80003f24270 */
[----:B------:R-:W-:Y:S01]  /*149c0*/  ISETP.GT.AND P0, PT, R0, RZ, P1 ;  /* 0x000000ff0000720c */ /* 0x000fe20000f04270 */
[----:B------:R-:W-:Y:S01]  /*149d0*/  FMUL R12, R12, UR13 ;  /* 0x0000000d0c0c7c20 */ /* 0x000fe20008400000 */
[----:B--2---:R-:W-:-:S05]  /*149e0*/  FMUL R2, R2, UR13 ;  /* 0x0000000d02027c20 */ /* 0x004fca0008400000 */
[----:B------:R-:W-:-:S06]  /*149f0*/  F2FP.F16.F32.PACK_AB R2, RZ, R2 ;  /* 0x00000002ff02723e */ /* 0x000fcc00000000ff */
[----:B------:R1:W-:Y:S02]  /*14a00*/  @P0 STG.E.U16 desc[UR20][R4.64+0x32], R2 ;  /* 0x0000320204000986 */ /* 0x0003e4000c101514 */
[----:B-1----:R-:W-:Y:S02]  /*14a10*/  F2FP.F16.F32.PACK_AB R2, RZ, R12 ;  /* 0x0000000cff02723e */ /* 0x002fe400000000ff */
[----:B------:R-:W2:Y:S01]  /*14a20*/  LDL.LU R12, [R1+0x3c] ;  /* 0x00003c00010c7983 */ /* 0x000ea20000300800 */
[----:B------:R-:W-:-:S13]  /*14a30*/  ISETP.GT.AND P0, PT, R0, 0x8, P2 ;  /* 0x000000080000780c */ /* 0x000fda0001704270 */
[----:B------:R1:W-:Y:S01]  /*14a40*/  @P0 STG.E.U16 desc[UR20][R6.64+0x30], R2 ;  /* 0x0000300206000986 */ /* 0x0003e2000c101514 */
[----:B--2---:R-:W-:-:S05]  /*14a50*/  FMUL R12, R12, UR13 ;  /* 0x0000000d0c0c7c20 */ /* 0x004fca0008400000 */
[----:B------:R-:W-:-:S04]  /*14a60*/  F2FP.F16.F32.PACK_AB R12, RZ, R12 ;  /* 0x0000000cff0c723e */ /* 0x000fc800000000ff */
[----:B-1----:R-:W-:Y:S02]  /*14a70*/  PRMT R2, R12, 0x7610, R2 ;  /* 0x000076100c027816 */ /* 0x002fe40000000002 */
[----:B------:R-:W2:Y:S01]  /*14a80*/  LDL.LU R12, [R1+0x40] ;  /* 0x00004000010c7983 */ /* 0x000ea20000300800 */
[----:B------:R-:W-:-:S13]  /*14a90*/  ISETP.GT.AND P0, PT, R0, 0x8, P1 ;  /* 0x000000080000780c */ /* 0x000fda0000f04270 */
[----:B------:R1:W-:Y:S04]  /*14aa0*/  @P0 STG.E.U16 desc[UR20][R6.64+0x32], R2 ;  /* 0x0000320206000986 */ /* 0x0003e8000c101514 */
[----:B-1----:R-:W3:Y:S01]  /*14ab0*/  LDL.LU R2, [R1+0x48] ;  /* 0x0000480001027983 */ /* 0x002ee20000300800 */
[----:B--2---:R-:W-:-:S05]  /*14ac0*/  FMUL R12, R12, UR13 ;  /* 0x0000000d0c0c7c20 */ /* 0x004fca0008400000 */
[----:B------:R-:W-:-:S04]  /*14ad0*/  F2FP.F16.F32.PACK_AB R12, RZ, R12 ;  /* 0x0000000cff0c723e */ /* 0x000fc800000000ff */
[----:B------:R-:W-:Y:S02]  /*14ae0*/  PRMT R13, R12, 0x7610, R13 ;  /* 0x000076100c0d7816 */ /* 0x000fe4000000000d */
[----:B------:R-:W2:Y:S01]  /*14af0*/  LDL.LU R12, [R1+0x44] ;  /* 0x00004400010c7983 */ /* 0x000ea20000300800 */
[----:B------:R-:W-:-:S04]  /*14b00*/  ISETP.GT.AND P2, PT, R3, 0x20, PT ;  /* 0x000000200300780c */ /* 0x000fc80003f44270 */
[----:B------:R-:W-:Y:S02]  /*14b10*/  ISETP.GT.AND P0, PT, R0, RZ, P2 ;  /* 0x000000ff0000720c */ /* 0x000fe40001704270 */
[----:B------:R-:W-:-:S11]  /*14b20*/  ISETP.GT.AND P1, PT, R3, 0x21, PT ;  /* 0x000000210300780c */ /* 0x000fd60003f24270 */
[----:B------:R1:W-:Y:S01]  /*14b30*/  @P0 STG.E.U16 desc[UR20][R4.64+0x40], R13 ;  /* 0x0000400d04000986 */ /* 0x0003e2000c101514 */
[----:B------:R-:W-:Y:S01]  /*14b40*/  ISETP.GT.AND P0, PT, R0, RZ, P1 ;  /* 0x000000ff0000720c */ /* 0x000fe20000f04270 */
[----:B---3--:R-:W-:-:S05]  /*14b50*/  FMUL R2, R2, UR13 ;  /* 0x0000000d02027c20 */ /* 0x008fca0008400000 */
[----:B------:R-:W-:-:S04]  /*14b60*/  F2FP.F16.F32.PACK_AB R2, RZ, R2 ;  /* 0x00000002ff02723e */ /* 0x000fc800000000ff */
[----:B------:R-:W-:Y:S01]  /*14b70*/  PRMT R14, R2, 0x7610, R14 ;  /* 0x00007610020e7816 */ /* 0x000fe2000000000e */
[----:B------:R-:W-:-:S05]  /*14b80*/  FMUL R2, R252, UR13 ;  /* 0x0000000dfc027c20 */ /* 0x000fca0008400000 */
[----:B------:R-:W-:-:S04]  /*14b90*/  F2FP.F16.F32.PACK_AB R2, RZ, R2 ;  /* 0x00000002ff02723e */ /* 0x000fc800000000ff */
[----:B-1----:R-:W-:Y:S01]  /*14ba0*/  PRMT R13, R2, 0x7610, R13 ;  /* 0x00007610020d7816 */ /* 0x002fe2000000000d */
[----:B------:R-:W-:-:S05]  /*14bb0*/  FMUL R2, R251, UR13 ;  /* 0x0000000dfb027c20 */ /* 0x000fca0008400000 */
[----:B------:R-:W-:Y:S01]  /*14bc0*/  F2FP.F16.F32.PACK_AB R2, RZ, R2 ;  /* 0x00000002ff02723e */ /* 0x000fe200000000ff */
[----:B--2---:R-:W-:-:S05]  /*14bd0*/  FMUL R12, R12, UR13 ;  /* 0x0000000d0c0c7c20 */ /* 0x004fca0008400000 */
[----:B------:R-:W-:-:S05]  /*14be0*/  F2FP.F16.F32.PACK_AB R12, RZ, R12 ;  /* 0x0000000cff0c723e */ /* 0x000fca00000000ff */
[----:B------:R1:W-:Y:S01]  /*14bf0*/  @P0 STG.E.U16 desc[UR20][R4.64+0x42], R12 ;  /* 0x0000420c04000986 */ /* 0x0003e2000c101514 */
[----:B------:R-:W-:Y:S02]  /*14c00*/  ISETP.GT.AND P0, PT, R0, 0x8, P2 ;  /* 0x000000080000780c */ /* 0x000fe40001704270 */
[----:B------:R-:W-:-:S11]  /*14c10*/  ISETP.GT.AND P2, PT, R3, 0x28, PT ;  /* 0x000000280300780c */ /* 0x000fd60003f44270 */
[----:B------:R2:W-:Y:S01]  /*14c20*/  @P0 STG.E.U16 desc[UR20][R6.64+0x40], R14 ;  /* 0x0000400e06000986 */ /* 0x0005e2000c101514 */
[----:B------:R-:W-:Y:S02]  /*14c30*/  ISETP.GT.AND P0, PT, R0, 0x8, P1 ;  /* 0x000000080000780c */ /* 0x000fe40000f04270 */
[----:B-1----:R-:W-:-:S11]  /*14c40*/  PRMT R12, R2, 0x7610, R12 ;  /* 0x00007610020c7816 */ /* 0x002fd6000000000c */
[----:B------:R1:W-:Y:S01]  /*14c50*/  @P0 STG.E.U16 desc[UR20][R6.64+0x42], R13 ;  /* 0x0000420d06000986 */ /* 0x0003e2000c101514 */
[----:B------:R-:W-:Y:S02]  /*14c60*/  ISETP.GT.AND P0, PT, R0, RZ, P2 ;  /* 0x000000ff0000720c */ /* 0x000fe40001704270 */
[----:B------:R-:W-:Y:S01]  /*14c70*/  ISETP.GT.AND P1, PT, R3, 0x29, PT ;  /* 0x000000290300780c */ /* 0x000fe20003f24270 */
[----:B------:R-:W-:-:S05]  /*14c80*/  FMUL R2, R250, UR13 ;  /* 0x0000000dfa027c20 */ /* 0x000fca0008400000 */
[----:B------:R-:W-:-:S05]  /*14c90*/  F2FP.F16.F32.PACK_AB R2, RZ, R2 ;  /* 0x00000002ff02723e */ /* 0x000fca00000000ff */
[----:B------:R3:W-:Y:S01]  /*14ca0*/  @P0 STG.E.U16 desc[UR20][R4.64+0x50], R12 ;  /* 0x0000500c04000986 */ /* 0x0007e2000c101514 */
[----:B------:R-:W-:Y:S02]  /*14cb0*/  ISETP.GT.AND P0, PT, R0, RZ, P1 ;  /* 0x000000ff0000720c */ /* 0x000fe40000f04270 */
[----:B--2---:R-:W-:Y:S01]  /*14cc0*/  PRMT R14, R2, 0x7610, R14 ;  /* 0x00007610020e7816 */ /* 0x004fe2000000000e */
[----:B------:R-:W-:-:S05]  /*14cd0*/  FMUL R2, R249, UR13 ;  /* 0x0000000df9027c20 */ /* 0x000fca0008400000 */
[----:B------:R-:W-:-:S05]  /*14ce0*/  F2FP.F16.F32.PACK_AB R2, RZ, R2 ;  /* 0x00000002ff02723e */ /* 0x000fca00000000ff */
[----:B------:R2:W-:Y:S01]  /*14cf0*/  @P0 STG.E.U16 desc[UR20][R4.64+0x52], R14 ;  /* 0x0000520e04000986 */ /* 0x0005e2000c101514 */
[----:B------:R-:W-:Y:S02]  /*14d00*/  ISETP.GT.AND P0, PT, R0, 0x8, P2 ;  /* 0x000000080000780c */ /* 0x000fe40001704270 */
[----:B-1----:R-:W-:Y:S01]  /*14d10*/  PRMT R13, R2, 0x7610, R13 ;  /* 0x00007610020d7816 */ /* 0x002fe2000000000d */
[----:B------:R-:W-:-:S05]  /*14d20*/  FMUL R2, R248, UR13 ;  /* 0x0000000df8027c20 */ /* 0x000fca0008400000 */
[----:B------:R-:W-:-:S05]  /*14d30*/  F2FP.F16.F32.PACK_AB R2, RZ, R2 ;  /* 0x00000002ff02723e */ /* 0x000fca00000000ff */
[----:B------:R1:W-:Y:S01]  /*14d40*/  @P0 STG.E.U16 desc[UR20][R6.64+0x50], R13 ;  /* 0x0000500d06000986 */ /* 0x0003e2000c101514 */
[----:B------:R-:W-:Y:S02]  /*14d50*/  ISETP.GT.AND P0, PT, R0, 0x8, P1 ;  /* 0x000000080000780c */ /* 0x000fe40000f04270 */
[----:B---3--:R-:W-:Y:S02]  /*14d60*/  PRMT R12, R2, 0x7610, R12 ;  /* 0x00007610020c7816 */ /* 0x008fe4000000000c */
[----:B------:R-:W-:Y:S01]  /*14d70*/  ISETP.GT.AND P2, PT, R3, 0x30, PT ;  /* 0x000000300300780c */ /* 0x000fe20003f44270 */
[----:B------:R-:W-:-:S08]  /*14d80*/  FMUL R2, R247, UR13 ;  /* 0x0000000df7027c20 */ /* 0x000fd00008400000 */
[----:B------:R3:W-:Y:S01]  /*14d90*/  @P0 STG.E.U16 desc[UR20][R6.64+0x52], R12 ;  /* 0x0000520c06000986 */ /* 0x0007e2000c101514 */
[----:B------:R-:W-:Y:S02]  /*14da0*/  ISETP.GT.AND P0, PT, R0, RZ, P2 ;  /* 0x000000ff0000720c */ /* 0x000fe40001704270 */
[----:B------:R-:W-:Y:S02]  /*14db0*/  F2FP.F16.F32.PACK_AB R2, RZ, R2 ;  /* 0x00000002ff02723e */ /* 0x000fe400000000ff */
[----:B------:R-:W-:Y:S02]  /*14dc0*/  ISETP.GT.AND P1, PT, R3, 0x31, PT ;  /* 0x000000310300780c */ /* 0x000fe40003f24270 */
[----:B--2---:R-:W-:Y:S01]  /*14dd0*/  PRMT R14, R2, 0x7610, R14 ;  /* 0x00007610020e7816 */ /* 0x004fe2000000000e */
[----:B------:R-:W-:-:S06]  /*14de0*/  FMUL R2, R246, UR13 ;  /* 0x0000000df6027c20 */ /* 0x000fcc0008400000 */
[----:B------:R2:W-:Y:S01]  /*14df0*/  @P0 STG.E.U16 desc[UR20][R4.64+0x60], R14 ;  /* 0x0000600e04000986 */ /* 0x0005e2000c101514 */
[----:B------:R-:W-:Y:S02]  /*14e00*/  ISETP.GT.AND P0, PT, R0, RZ, P1 ;  /* 0x000000ff0000720c */ /* 0x000fe40000f04270 */
[----:B------:R-:W-:-:S04]  /*14e10*/  F2FP.F16.F32.PACK_AB R2, RZ, R2 ;  /* 0x00000002ff02723e */ /* 0x000fc800000000ff */
[----:B-1----:R-:W-:Y:S01]  /*14e20*/  PRMT R13, R2, 0x7610, R13 ;  /* 0x00007610020d7816 */ /* 0x002fe2000000000d */
[----:B------:R-:W-:-:S06]  /*14e30*/  FMUL R2, R245, UR13 ;  /* 0x0000000df5027c20 */ /* 0x000fcc0008400000 */
[----:B------:R1:W-:Y:S01]  /*14e40*/  @P0 STG.E.U16 desc[UR20][R4.64+0x62], R13 ;  /* 0x0000620d04000986 */ /* 0x0003e2000c101514 */
[----:B------:R-:W-:Y:S02]  /*14e50*/  ISETP.GT.AND P0, PT, R0, 0x8, P2 ;  /* 0x000000080000780c */ /* 0x000fe40001704270 */
[----:B------:R-:W-:-:S04]  /*14e60*/  F2FP.F16.F32.PACK_AB R2, RZ, R2 ;  /* 0x00000002ff02723e */ /* 0x000fc800000000ff */
[----:B---3--:R-:W-:Y:S01]  /*14e70*/  PRMT R12, R2, 0x7610, R12 ;  /* 0x00007610020c7816 */ /* 0x008fe2000000000c */
[----:B------:R-:W-:-:S06]  /*14e80*/  FMUL R2, R244, UR13 ;  /* 0x0000000df4027c20 */ /* 0x000fcc0008400000 */
[----:B------:R3:W-:Y:S01]  /*14e90*/  @P0 STG.E.U16 desc[UR20][R6.64+0x60], R12 ;  /* 0x0000600c06000986 */ /* 0x0007e2000c101514 */
[----:B------:R-:W-:Y:S02]  /*14ea0*/  ISETP.GT.AND P0, PT, R0, 0x8, P1 ;  /* 0x000000080000780c */ /* 0x000fe40000f04270 */
[----:B------:R-:W-:Y:S02]  /*14eb0*/  F2FP.F16.F32.PACK_AB R2, RZ, R2 ;  /* 0x00000002ff02723e */ /* 0x000fe400000000ff */
[----:B------:R-:W-:Y:S02]  /*14ec0*/  ISETP.GT.AND P2, PT, R3, 0x38, PT ;  /* 0x000000380300780c */ /* 0x000fe40003f44270 */
[----:B--2---:R-:W-:Y:S01]  /*14ed0*/  PRMT R14, R2, 0x7610, R14 ;  /* 0x00007610020e7816 */ /* 0x004fe2000000000e */
[----:B------:R-:W-:-:S06]  /*14ee0*/  FMUL R2, R243, UR13 ;  /* 0x0000000df3027c20 */ /* 0x000fcc0008400000 */
[----:B------:R2:W-:Y:S01]  /*14ef0*/  @P0 STG.E.U16 desc[UR20][R6.64+0x62], R14 ;  /* 0x0000620e06000986 */ /* 0x0005e2000c101514 */
[----:B------:R-:W-:Y:S02]  /*14f00*/  ISETP.GT.AND P0, PT, R0, RZ, P2 ;  /* 0x000000ff0000720c */ /* 0x000fe40001704270 */
[----:B------:R-:W-:Y:S02]  /*14f10*/  F2FP.F16.F32.PACK_AB R2, RZ, R2 ;  /* 0x00000002ff02723e */ /* 0x000fe400000000ff */
[----:B------:R-:W-:Y:S02]  /*14f20*/  ISETP.GT.AND P1, PT, R3, 0x39, PT ;  /* 0x000000390300780c */ /* 0x000fe40003f24270 */
[----:B-1----:R-:W-:Y:S01]  /*14f30*/  PRMT R13, R2, 0x7610, R13 ;  /* 0x00007610020d7816 */ /* 0x002fe2000000000d */
[----:B------:R-:W-:-:S06]  /*14f40*/  FMUL R2, R242, UR13 ;  /* 0x0000000df2027c20 */ /* 0x000fcc0008400000 */
[----:B------:R1:W-:Y:S01]  /*14f50*/  @P0 STG.E.U16 desc[UR20][R4.64+0x70], R13 ;  /* 0x0000700d04000986 */ /* 0x0003e2000c101514 */
[----:B------:R-:W-:Y:S02]  /*14f60*/  ISETP.GT.AND P0, PT, R0, RZ, P1 ;  /* 0x000000ff0000720c */ /* 0x000fe40000f04270 */
[----:B------:R-:W-:-:S04]  /*14f70*/  F2FP.F16.F32.PACK_AB R2, RZ, R2 ;  /* 0x00000002ff02723e */ /* 0x000fc800000000ff */
[----:B---3--:R-:W-:Y:S01]  /*14f80*/  PRMT R12, R2, 0x7610, R12 ;  /* 0x00007610020c7816 */ /* 0x008fe2000000000c */
[----:B------:R-:W-:-:S06]  /*14f90*/  FMUL R2, R241, UR13 ;  /* 0x0000000df1027c20 */ /* 0x000fcc0008400000 */
[----:B------:R3:W-:Y:S01]  /*14fa0*/  @P0 STG.E.U16 desc[UR20][R4.64+0x72], R12 ;  /* 0x0000720c04000986 */ /* 0x0007e2000c101514 */
[----:B------:R-:W-:Y:S02]  /*14fb0*/  ISETP.GT.AND P0, PT, R0, 0x8, P2 ;  /* 0x000000080000780c */ /* 0x000fe40001704270 */
[----:B------:R-:W-:-:S04]  /*14fc0*/  F2FP.F16.F32.PACK_AB R2, RZ, R2 ;  /* 0x00000002ff02723e */ /* 0x000fc800000000ff */
[----:B--2---:R-:W-:Y:S01]  /*14fd0*/  PRMT R14, R2, 0x7610, R14 ;  /* 0x00007610020e7816 */ /* 0x004fe2000000000e */
[----:B------:R-:W-:-:S06]  /*14fe0*/  FMUL R2, R240, UR13 ;  /* 0x0000000df0027c20 */ /* 0x000fcc0008400000 */
[----:B------:R2:W-:Y:S01]  /*14ff0*/  @P0 STG.E.U16 desc[UR20][R6.64+0x70], R14 ;  /* 0x0000700e06000986 */ /* 0x0005e2000c101514 */
[----:B------:R-:W-:Y:S02]  /*15000*/  ISETP.GT.AND P0, PT, R0, 0x8, P1 ;  /* 0x000000080000780c */ /* 0x000fe40000f04270 */
[----:B------:R-:W-:Y:S02]  /*15010*/  F2FP.F16.F32.PACK_AB R2, RZ, R2 ;  /* 0x00000002ff02723e */ /* 0x000fe400000000ff */
[----:B------:R-:W-:Y:S02]  /*15020*/  ISETP.GT.AND P2, PT, R3, 0x40, PT ;  /* 0x000000400300780c */ /* 0x000fe40003f44270 */
[----:B-1----:R-:W-:Y:S01]  /*15030*/  PRMT R13, R2, 0x7610, R13 ;  /* 0x00007610020d7816 */ /* 0x002fe2000000000d */
[----:B------:R-:W-:-:S06]  /*15040*/  FMUL R2, R239, UR13 ;  /* 0x0000000def027c20 */ /* 0x000fcc0008400000 */
[----:B------:R1:W-:Y:S01]  /*15050*/  @P0 STG.E.U16 desc[UR20][R6.64+0x72], R13 ;  /* 0x0000720d06000986 */ /* 0x0003e2000c101514 */
[----:B------:R-:W-:Y:S02]  /*15060*/  ISETP.GT.AND P0, PT, R0, RZ, P2 ;  /* 0x000000ff0000720c */ /* 0x000fe40001704270 */
[----:B------:R-:W-:Y:S02]  /*15070*/  F2FP.F16.F32.PACK_AB R2, RZ, R2 ;  /* 0x00000002ff02723e */ /* 0x000fe400000000ff */
[----:B------:R-:W-:Y:S02]  /*15080*/  ISETP.GT.AND P1, PT, R3, 0x41, PT ;  /* 0x000000410300780c */ /* 0x000fe40003f24270 */
[----:B---3--:R-:W-:Y:S01]  /*15090*/  PRMT R12, R2, 0x7610, R12 ;  /* 0x00007610020c7816 */ /* 0x008fe2000000000c */
[----:B------:R-:W-:-:S06]  /*150a0*/  FMUL R2, R238, UR13 ;  /* 0x0000000dee027c20 */ /* 0x000fcc0008400000 */
[----:B------:R3:W-:Y:S01]  /*150b0*/  @P0 STG.E.U16 desc[UR20][R4.64+0x80], R12 ;  /* 0x0000800c04000986 */ /* 0x0007e2000c101514 */
[----:B------:R-:W-:Y:S02]  /*150c0*/  ISETP.GT.AND P0, PT, R0, RZ, P1 ;  /* 0x000000ff0000720c */ /* 0x000fe40000f04270 */
[----:B------:R-:W-:-:S04]  /*150d0*/  F2FP.F16.F32.PACK_AB R2, RZ, R2 ;  /* 0x00000002ff02723e */ /* 0x000fc800000000ff */
[----:B--2---:R-:W-:Y:S01]  /*150e0*/  PRMT R14, R2, 0x7610, R14 ;  /* 0x00007610020e7816 */ /* 0x004fe2000000000e */
[----:B------:R-:W-:-:S06]  /*150f0*/  FMUL R2, R237, UR13 ;  /* 0x0000000ded027c20 */ /* 0x000fcc0008400000 */
[----:B------:R2:W-:Y:S01]  /*15100*/  @P0 STG.E.U16 desc[UR20][R4.64+0x82], R14 ;  /* 0x0000820e04000986 */ /* 0x0005e2000c101514 */
[----:B------:R-:W-:Y:S02]  /*15110*/  ISETP.GT.AND P0, PT, R0, 0x8, P2 ;  /* 0x000000080000780c */ /* 0x000fe40001704270 */
[----:B------:R-:W-:-:S04]  /*15120*/  F2FP.F16.F32.PACK_AB R2, RZ, R2 ;  /* 0x00000002ff02723e */ /* 0x000fc800000000ff */
[----:B-1----:R-:W-:Y:S01]  /*15130*/  PRMT R13, R2, 0x7610, R13 ;  /* 0x00007610020d7816 */ /* 0x002fe2000000000d */
[----:B------:R-:W-:-:S06]  /*15140*/  FMUL R2, R236, UR13 ;  /* 0x0000000dec027c20 */ /* 0x000fcc0008400000 */
[----:B------:R1:W-:Y:S01]  /*15150*/  @P0 STG.E.U16 desc[UR20][R6.64+0x80], R13 ;  /* 0x0000800d06000986 */ /* 0x0003e2000c101514 */
[----:B------:R-:W-:Y:S02]  /*15160*/  ISETP.GT.AND P0, PT, R0, 0x8, P1 ;  /* 0x000000080000780c */ /* 0x000fe40000f04270 */
[----:B------:R-:W-:Y:S02]  /*15170*/  F2FP.F16.F32.PACK_AB R2, RZ, R2 ;  /* 0x00000002ff02723e */ /* 0x000fe400000000ff */
[----:B------:R-:W-:Y:S02]  /*15180*/  ISETP.GT.AND P2, PT, R3, 0x48, PT ;  /* 0x000000480300780c */ /* 0x000fe40003f44270 */
[----:B---3--:R-:W-:Y:S01]  /*15190*/  PRMT R12, R2, 0x7610, R12 ;  /* 0x00007610020c7816 */ /* 0x008fe2000000000c */
[----:B------:R-:W-:-:S06]  /*151a0*/  FMUL R2, R235, UR13 ;  /* 0x0000000deb027c20 */ /* 0x000fcc0008400000 */
        /* <DEDUP_REMOVED lines=132> */
[----:B------:R-:W-:-:S04]  /*159f0*/  ISETP.GT.AND P0, PT, R3, 0x78, PT ;  /* 0x000000780300780c */ /* 0x000fc80003f04270 */
[----:B------:R-:W-:Y:S02]  /*15a00*/  ISETP.GT.AND P1, PT, R0, RZ, P0 ;  /* 0x000000ff0000720c */ /* 0x000fe40000724270 */
[----:B------:R-:W-:-:S04]  /*15a10*/  F2FP.F16.F32.PACK_AB R2, RZ, R2 ;  /* 0x00000002ff02723e */ /* 0x000fc800000000ff */
[----:B--2---:R-:W-:Y:S01]  /*15a20*/  PRMT R14, R2, 0x7610, R14 ;  /* 0x00007610020e7816 */ /* 0x004fe2000000000e */
[----:B------:R-:W-:-:S06]  /*15a30*/  FMUL R2, R18, UR13 ;  /* 0x0000000d12027c20 */ /* 0x000fcc0008400000 */
[----:B------:R-:W-:Y:S01]  /*15a40*/  @P1 STG.E.U16 desc[UR20][R4.64+0xf0], R14 ;  /* 0x0000f00e04001986 */ /* 0x000fe2000c101514 */
[----:B------:R-:W-:-:S04]  /*15a50*/  ISETP.GT.AND P1, PT, R3, 0x79, PT ;  /* 0x000000790300780c */ /* 0x000fc80003f24270 */
[----:B------:R-:W-:Y:S02]  /*15a60*/  ISETP.GT.AND P6, PT, R0, RZ, P1 ;  /* 0x000000ff0000720c */ /* 0x000fe40000fc4270 */
[----:B------:R-:W-:-:S04]  /*15a70*/  F2FP.F16.F32.PACK_AB R2, RZ, R2 ;  /* 0x00000002ff02723e */ /* 0x000fc800000000ff */
[----:B-1----:R-:W-:Y:S01]  /*15a80*/  PRMT R13, R2, 0x7610, R13 ;  /* 0x00007610020d7816 */ /* 0x002fe2000000000d */
[----:B------:R-:W-:-:S06]  /*15a90*/  FMUL R2, R17, UR13 ;  /* 0x0000000d11027c20 */ /* 0x000fcc0008400000 */
[----:B------:R1:W-:Y:S01]  /*15aa0*/  @P6 STG.E.U16 desc[UR20][R4.64+0xf2], R13 ;  /* 0x0000f20d04006986 */ /* 0x0003e2000c101514 */
[----:B------:R-:W-:Y:S02]  /*15ab0*/  ISETP.GT.AND P6, PT, R0, 0x8, P0 ;  /* 0x000000080000780c */ /* 0x000fe400007c4270 */
[----:B------:R-:W-:-:S04]  /*15ac0*/  F2FP.F16.F32.PACK_AB R2, RZ, R2 ;  /* 0x00000002ff02723e */ /* 0x000fc800000000ff */
[----:B------:R-:W-:-:S07]  /*15ad0*/  PRMT R15, R2, 0x7610, R15 ;  /* 0x00007610020f7816 */ /* 0x000fce000000000f */
[----:B---3--:R-:W-:Y:S02]  /*15ae0*/  @P6 IMAD.MOV.U32 R12, RZ, RZ, R6 ;  /* 0x000000ffff0c6224 */ /* 0x008fe400078e0006 */
[----:B-1----:R-:W-:-:S05]  /*15af0*/  @P6 IMAD.MOV.U32 R13, RZ, RZ, R7 ;  /* 0x000000ffff0d6224 */ /* 0x002fca00078e0007 */
[----:B------:R1:W-:Y:S01]  /*15b00*/  @P6 STG.E.U16 desc[UR20][R12.64+0xf0], R15 ;  /* 0x0000f00f0c006986 */ /* 0x0003e2000c101514 */
[----:B------:R-:W-:Y:S01]  /*15b10*/  ISETP.GT.AND P6, PT, R0, 0x8, P1 ;  /* 0x000000080000780c */ /* 0x000fe20000fc4270 */
[----:B------:R-:W-:-:S05]  /*15b20*/  FMUL R2, R16, UR13 ;  /* 0x0000000d10027c20 */ /* 0x000fca0008400000 */
[----:B------:R-:W-:-:S07]  /*15b30*/  F2FP.F16.F32.PACK_AB R2, RZ, R2 ;  /* 0x00000002ff02723e */ /* 0x000fce00000000ff */
[----:B-1----:R-:W-:Y:S02]  /*15b40*/  @P6 IMAD.MOV.U32 R12, RZ, RZ, R6 ;  /* 0x000000ffff0c6224 */ /* 0x002fe400078e0006 */
[----:B------:R-:W-:-:S05]  /*15b50*/  @P6 IMAD.MOV.U32 R13, RZ, RZ, R7 ;  /* 0x000000ffff0d6224 */ /* 0x000fca00078e0007 */
[----:B------:R1:W-:Y:S01]  /*15b60*/  @P6 STG.E.U16 desc[UR20][R12.64+0xf2], R2 ;  /* 0x0000f2020c006986 */ /* 0x0003e2000c101514 */
[----:B------:R-:W-:-:S04]  /*15b70*/  IADD3 R6, P6, R4, UR11, RZ ;  /* 0x0000000b04067c10 */ /* 0x000fc8000ffde0ff */
[----:B------:R-:W-:Y:S02]  /*15b80*/  IADD3.X R7, R5, UR10, RZ, P6, !PT ;  /* 0x0000000a05077c10 */ /* 0x000fe4000b7fe4ff */
[----:B------:R-:W-:Y:S01]  /*15b90*/  ISETP.GT.AND P6, PT, R0, 0x40, P5 ;  /* 0x000000400000780c */ /* 0x000fe20002fc4270 */
[----:B------:R-:W-:-:S05]  /*15ba0*/  FMUL R152, R152, UR13 ;  /* 0x0000000d98987c20 */ /* 0x000fca0008400000 */
[----:B------:R-:W-:-:S07]  /*15bb0*/  F2FP.F16.F32.PACK_AB R152, RZ, R152 ;  /* 0x00000098ff98723e */ /* 0x000fce00000000ff */
[----:B------:R-:W-:Y:S01]  /*15bc0*/  @P6 STG.E.U16 desc[UR20][R6.64], R152 ;  /* 0x0000009806006986 */ /* 0x000fe2000c101514 */
[----:B------:R-:W-:Y:S01]  /*15bd0*/  ISETP.GT.AND P6, PT, R3, 0x1, PT ;  /* 0x000000010300780c */ /* 0x000fe20003fc4270 */
[----:B------:R-:W-:-:S03]  /*15be0*/  FMUL R153, R153, UR13 ;  /* 0x0000000d99997c20 */ /* 0x000fc60008400000 */
[----:B------:R-:W-:Y:S02]  /*15bf0*/  ISETP.GT.AND P6, PT, R0, 0x40, P6 ;  /* 0x000000400000780c */ /* 0x000fe400037c4270 */
[----:B------:R-:W-:Y:S01]  /*15c00*/  F2FP.F16.F32.PACK_AB R153, RZ, R153 ;  /* 0x00000099ff99723e */ /* 0x000fe200000000ff */
[----:B------:R-:W-:-:S10]  /*15c10*/  FMUL R154, R154, UR13 ;  /* 0x0000000d9a9a7c20 */ /* 0x000fd40008400000 */
[----:B------:R-:W-:Y:S01]  /*15c20*/  @P6 STG.E.U16 desc[UR20][R6.64+0x2], R153 ;  /* 0x0000029906006986 */ /* 0x000fe2000c101514 */
[----:B-1----:R-:W-:-:S04]  /*15c30*/  IADD3 R12, P6, R6, UR5, RZ ;  /* 0x00000005060c7c10 */ /* 0x002fc8000ffde0ff */
[----:B------:R-:W-:Y:S02]  /*15c40*/  IADD3.X R13, R7, UR4, RZ, P6, !PT ;  /* 0x00000004070d7c10 */ /* 0x000fe4000b7fe4ff */
[----:B------:R-:W-:Y:S02]  /*15c50*/  ISETP.GT.AND P6, PT, R0, 0x48, P5 ;  /* 0x000000480000780c */ /* 0x000fe40002fc4270 */
[----:B------:R-:W-:-:S11]  /*15c60*/  F2FP.F16.F32.PACK_AB R154, RZ, R154 ;  /* 0x0000009aff9a723e */ /* 0x000fd600000000ff */
[----:B------:R1:W-:Y:S01]  /*15c70*/  @P6 STG.E.U16 desc[UR20][R12.64], R154 ;  /* 0x0000009a0c006986 */ /* 0x0003e2000c101514 */
[----:B------:R-:W-:-:S04]  /*15c80*/  IADD3 R14, P6, R6, UR5, RZ ;  /* 0x00000005060e7c10 */ /* 0x000fc8000ffde0ff */
[----:B------:R-:W-:Y:S02]  /*15c90*/  IADD3.X R15, R7, UR4, RZ, P6, !PT ;  /* 0x00000004070f7c10 */ /* 0x000fe4000b7fe4ff */
[----:B------:R-:W-:Y:S01]  /*15ca0*/  ISETP.GT.AND P6, PT, R3, 0x1, PT ;  /* 0x000000010300780c */ /* 0x000fe20003fc4270 */
[----:B------:R-:W-:-:S03]  /*15cb0*/  FMUL R155, R155, UR13 ;  /* 0x0000000d9b9b7c20 */ /* 0x000fc60008400000 */
[----:B------:R-:W-:Y:S02]  /*15cc0*/  ISETP.GT.AND P6, PT, R0, 0x48, P6 ;  /* 0x000000480000780c */ /* 0x000fe400037c4270 */
[----:B------:R-:W-:Y:S01]  /*15cd0*/  F2FP.F16.F32.PACK_AB R155, RZ, R155 ;  /* 0x0000009bff9b723e */ /* 0x000fe200000000ff */
[----:B------:R-:W-:-:S10]  /*15ce0*/  FMUL R156, R156, UR13 ;  /* 0x0000000d9c9c7c20 */ /* 0x000fd40008400000 */
[----:B------:R-:W-:Y:S01]  /*15cf0*/  @P6 STG.E.U16 desc[UR20][R14.64+0x2], R155 ;  /* 0x0000029b0e006986 */ /* 0x000fe2000c101514 */
[----:B------:R-:W-:-:S04]  /*15d00*/  ISETP.GT.AND P6, PT, R3, 0x8, PT ;  /* 0x000000080300780c */ /* 0x000fc80003fc4270 */
        /* <DEDUP_REMOVED lines=278> */
[----:B------:R-:W-:-:S11]  /*16e70*/  F2FP.F16.F32.PACK_AB R213, RZ, R213 ;  /* 0x000000d5ffd5723e */ /* 0x000fd600000000ff */
[----:B------:R2:W-:Y:S01]  /*16e80*/  @P6 STG.E.U16 desc[UR20][R6.64+0xf2], R213 ;  /* 0x0000f2d506006986 */ /* 0x0005e2000c101514 */
[----:B-1----:R-:W-:-:S04]  /*16e90*/  IADD3 R12, P6, R4, UR22, RZ ;  /* 0x00000016040c7c10 */ /* 0x002fc8000ffde0ff */
[----:B------:R-:W-:Y:S02]  /*16ea0*/  IADD3.X R13, R5, UR14, RZ, P6, !PT ;  /* 0x0000000e050d7c10 */ /* 0x000fe4000b7fe4ff */
[----:B------:R-:W-:Y:S01]  /*16eb0*/  ISETP.GT.AND P6, PT, R0, 0x48, P0 ;  /* 0x000000480000780c */ /* 0x000fe200007c4270 */
[----:B------:R-:W-:-:S05]  /*16ec0*/  FMUL R214, R214, UR13 ;  /* 0x0000000dd6d67c20 */ /* 0x000fca0008400000 */
[----:B------:R-:W-:-:S07]  /*16ed0*/  F2FP.F16.F32.PACK_AB R214, RZ, R214 ;  /* 0x000000d6ffd6723e */ /* 0x000fce00000000ff */
[----:B--2---:R-:W-:Y:S02]  /*16ee0*/  @P6 IMAD.MOV.U32 R6, RZ, RZ, R10 ;  /* 0x000000ffff066224 */ /* 0x004fe400078e000a */
[----:B------:R-:W-:Y:S02]  /*16ef0*/  @P6 IMAD.MOV.U32 R7, RZ, RZ, R11 ;  /* 0x000000ffff076224 */ /* 0x000fe400078e000b */
[----:B------:R-:W-:-:S03]  /*16f00*/  FMUL R215, R215, UR13 ;  /* 0x0000000dd7d77c20 */ /* 0x000fc60008400000 */
[----:B------:R1:W-:Y:S01]  /*16f10*/  @P6 STG.E.U16 desc[UR20][R6.64+0xf0], R214 ;  /* 0x0000f0d606006986 */ /* 0x0003e2000c101514 */
[----:B------:R-:W-:Y:S02]  /*16f20*/  ISETP.GT.AND P6, PT, R0, 0x48, P1 ;  /* 0x000000480000780c */ /* 0x000fe40000fc4270 */
[----:B------:R-:W-:Y:S01]  /*16f30*/  F2FP.F16.F32.PACK_AB R215, RZ, R215 ;  /* 0x000000d7ffd7723e */ /* 0x000fe200000000ff */
[----:B------:R-:W-:-:S10]  /*16f40*/  FMUL R88, R88, UR13 ;  /* 0x0000000d58587c20 */ /* 0x000fd40008400000 */
[----:B------:R2:W-:Y:S01]  /*16f50*/  @P6 STG.E.U16 desc[UR20][R10.64+0xf2], R215 ;  /* 0x0000f2d70a006986 */ /* 0x0005e2000c101514 */
[----:B------:R-:W-:Y:S02]  /*16f60*/  ISETP.GT.AND P6, PT, R0, 0x80, P5 ;  /* 0x000000800000780c */ /* 0x000fe40002fc4270 */
[----:B------:R-:W-:Y:S01]  /*16f70*/  F2FP.F16.F32.PACK_AB R88, RZ, R88 ;  /* 0x00000058ff58723e */ /* 0x000fe200000000ff */
[----:B------:R-:W-:-:S10]  /*16f80*/  FMUL R89, R89, UR13 ;  /* 0x0000000d59597c20 */ /* 0x000fd40008400000 */
[----:B------:R-:W-:Y:S01]  /*16f90*/  @P6 STG.E.U16 desc[UR20][R12.64], R88 ;  /* 0x000000580c006986 */ /* 0x000fe2000c101514 */
[----:B------:R-:W-:-:S04]  /*16fa0*/  ISETP.GT.AND P6, PT, R3, 0x1, PT ;  /* 0x000000010300780c */ /* 0x000fc80003fc4270 */
[----:B------:R-:W-:Y:S02]  /*16fb0*/  ISETP.GT.AND P6, PT, R0, 0x80, P6 ;  /* 0x000000800000780c */ /* 0x000fe400037c4270 */
[----:B------:R-:W-:-:S11]  /*16fc0*/  F2FP.F16.F32.PACK_AB R89, RZ, R89 ;  /* 0x00000059ff59723e */ /* 0x000fd600000000ff */
[----:B------:R-:W-:Y:S01]  /*16fd0*/  @P6 STG.E.U16 desc[UR20][R12.64+0x2], R89 ;  /* 0x000002590c006986 */ /* 0x000fe2000c101514 */
[----:B-1----:R-:W-:-:S04]  /*16fe0*/  IADD3 R6, P6, R12, UR5, RZ ;  /* 0x000000050c067c10 */ /* 0x002fc8000ffde0ff */
[----:B------:R-:W-:Y:S02]  /*16ff0*/  IADD3.X R7, R13, UR4, RZ, P6, !PT ;  /* 0x000000040d077c10 */ /* 0x000fe4000b7fe4ff */
[----:B--2---:R-:W-:-:S04]  /*17000*/  IADD3 R10, P6, R12, UR5, RZ ;  /* 0x000000050c0a7c10 */ /* 0x004fc8000ffde0ff */
[----:B------:R-:W-:Y:S02]  /*17010*/  IADD3.X R11, R13, UR4, RZ, P6, !PT ;  /* 0x000000040d0b7c10 */ /* 0x000fe4000b7fe4ff */
[----:B------:R-:W-:Y:S01]  /*17020*/  ISETP.GT.AND P6, PT, R0, 0x88, P5 ;  /* 0x000000880000780c */ /* 0x000fe20002fc4270 */
[----:B------:R-:W-:-:S05]  /*17030*/  FMUL R90, R90, UR13 ;  /* 0x0000000d5a5a7c20 */ /* 0x000fca0008400000 */
[----:B------:R-:W-:-:S07]  /*17040*/  F2FP.F16.F32.PACK_AB R90, RZ, R90 ;  /* 0x0000005aff5a723e */ /* 0x000fce00000000ff */
[----:B------:R1:W-:Y:S01]  /*17050*/  @P6 STG.E.U16 desc[UR20][R6.64], R90 ;  /* 0x0000005a06006986 */ /* 0x0003e2000c101514 */
[----:B------:R-:W-:Y:S01]  /*17060*/  ISETP.GT.AND P6, PT, R3, 0x1, PT ;  /* 0x000000010300780c */ /* 0x000fe20003fc4270 */
[----:B------:R-:W-:-:S03]  /*17070*/  FMUL R91, R91, UR13 ;  /* 0x0000000d5b5b7c20 */ /* 0x000fc60008400000 */
[----:B------:R-:W-:Y:S02]  /*17080*/  ISETP.GT.AND P6, PT, R0, 0x88, P6 ;  /* 0x000000880000780c */ /* 0x000fe400037c4270 */
[----:B------:R-:W-:Y:S01]  /*17090*/  F2FP.F16.F32.PACK_AB R91, RZ, R91 ;  /* 0x0000005bff5b723e */ /* 0x000fe200000000ff */
[----:B------:R-:W-:-:S10]  /*170a0*/  FMUL R92, R92, UR13 ;  /* 0x0000000d5c5c7c20 */ /* 0x000fd40008400000 */
[----:B------:R2:W-:Y:S01]  /*170b0*/  @P6 STG.E.U16 desc[UR20][R10.64+0x2], R91 ;  /* 0x0000025b0a006986 */ /* 0x0005e2000c101514 */
[----:B------:R-:W-:-:S04]  /*170c0*/  ISETP.GT.AND P6, PT, R3, 0x8, PT ;  /* 0x000000080300780c */ /* 0x000fc80003fc4270 */
[----:B------:R-:W-:Y:S02]  /*170d0*/  ISETP.GT.AND P6, PT, R0, 0x80, P6 ;  /* 0x000000800000780c */ /* 0x000fe400037c4270 */
[----:B------:R-:W-:Y:S01]  /*170e0*/  F2FP.F16.F32.PACK_AB R92, RZ, R92 ;  /* 0x0000005cff5c723e */ /* 0x000fe200000000ff */
[----:B------:R-:W-:-:S10]  /*170f0*/  FMUL R93, R93, UR13 ;  /* 0x0000000d5d5d7c20 */ /* 0x000fd40008400000 */
[----:B------:R-:W-:Y:S01]  /*17100*/  @P6 STG.E.U16 desc[UR20][R12.64+0x10], R92 ;  /* 0x0000105c0c006986 */ /* 0x000fe2000c101514 */
[----:B------:R-:W-:-:S04]  /*17110*/  ISETP.GT.AND P6, PT, R3, 0x9, PT ;  /* 0x000000090300780c */ /* 0x000fc80003fc4270 */
[----:B------:R-:W-:Y:S01]  /*17120*/  ISETP.GT.AND P6, PT, R0, 0x80, P6 ;  /* 0x000000800000780c */ /* 0x000fe200037c4270 */
[----:B-1----:R-:W-:Y:S01]  /*17130*/  IMAD.U32 R7, RZ, RZ, UR16 ;  /* 0x00000010ff077e24 */ /* 0x002fe2000f8e00ff */
[----:B------:R-:W-:Y:S01]  /*17140*/  UIMAD UR10, UR17, 0x180, URZ ;  /* 0x00000180110a78a4 */ /* 0x000fe2000f8e023f */
[----:B------:R-:W-:Y:S02]  /*17150*/  F2FP.F16.F32.PACK_AB R93, RZ, R93 ;  /* 0x0000005dff5d723e */ /* 0x000fe400000000ff */
[----:B------:R-:W-:-:S04]  /*17160*/  IMAD.WIDE.U32 R4, R7, 0x180, R4 ;  /* 0x0000018007047825 */ /* 0x000fc800078e0004 */
[----:B--2---:R-:W-:-:S04]  /*17170*/  VIADD R11, R5, UR10 ;  /* 0x0000000a050b7c36 */ /* 0x004fc80008000000 */
[----:B------:R-:W-:Y:S01]  /*17180*/  @P6 STG.E.U16 desc[UR20][R12.64+0x12], R93 ;  /* 0x0000125d0c006986 */ /* 0x000fe2000c101514 */
        /* <DEDUP_REMOVED lines=273> */
[----:B------:R-:W-:Y:S02]  /*182a0*/  VIADD R5, R5, UR10 ;  /* 0x0000000a05057c36 */ /* 0x000fe40008000000 */
[----:B------:R-:W-:-:S08]  /*182b0*/  FMUL R150, R150, UR13 ;  /* 0x0000000d96967c20 */ /* 0x000fd00008400000 */
[----:B------:R-:W-:Y:S01]  /*182c0*/  @P6 STG.E.U16 desc[UR20][R12.64+0xf2], R149 ;  /* 0x0000f2950c006986 */ /* 0x000fe2000c101514 */
[----:B------:R-:W-:-:S04]  /*182d0*/  IADD3 R14, P6, R4, UR5, RZ ;  /* 0x00000005040e7c10 */ /* 0x000fc8000ffde0ff */
[----:B------:R-:W-:Y:S02]  /*182e0*/  IADD3.X R15, R5, UR4, RZ, P6, !PT ;  /* 0x00000004050f7c10 */ /* 0x000fe4000b7fe4ff */
        /* <DEDUP_REMOVED lines=10> */
[----:B------:R-:W-:-:S05]  /*18390*/  @P6 IMAD.MOV.U32 R10, RZ, RZ, R4 ;  /* 0x000000ffff0a6224 */ /* 0x000fca00078e0004 */
[----:B------:R1:W-:Y:S01]  /*183a0*/  @P6 STG.E.U16 desc[UR20][R10.64], R24 ;  /* 0x000000180a006986 */ /* 0x0003e2000c101514 */
[----:B------:R-:W-:-:S04]  /*183b0*/  ISETP.GT.AND P6, PT, R3, 0x1, PT ;  /* 0x000000010300780c */ /* 0x000fc80003fc4270 */
[C---:B------:R-:W-:Y:S01]  /*183c0*/  ISETP.GT.AND P6, PT, R0.reuse, 0xc0, P6 ;  /* 0x000000c00000780c */ /* 0x040fe200037c4270 */
[----:B------:R-:W-:Y:S01]  /*183d0*/  FMUL R25, R25, UR13 ;  /* 0x0000000d19197c20 */ /* 0x000fe20008400000 */
[----:B------:R-:W-:Y:S01]  /*183e0*/  ISETP.GT.AND P5, PT, R0, 0xc8, P5 ;  /* 0x000000c80000780c */ /* 0x000fe20002fa4270 */
[----:B------:R-:W-:-:S03]  /*183f0*/  FMUL R26, R26, UR13 ;  /* 0x0000000d1a1a7c20 */ /* 0x000fc60008400000 */
[----:B------:R-:W-:Y:S02]  /*18400*/  F2FP.F16.F32.PACK_AB R25, RZ, R25 ;  /* 0x00000019ff19723e */ /* 0x000fe400000000ff */
[----:B------:R-:W-:-:S05]  /*18410*/  F2FP.F16.F32.PACK_AB R26, RZ, R26 ;  /* 0x0000001aff1a723e */ /* 0x000fca00000000ff */
[----:B-1----:R-:W-:-:S05]  /*18420*/  @P6 IMAD.MOV.U32 R10, RZ, RZ, R4 ;  /* 0x000000ffff0a6224 */ /* 0x002fca00078e0004 */
[----:B------:R-:W-:Y:S01]  /*18430*/  @P6 STG.E.U16 desc[UR20][R10.64+0x2], R25 ;  /* 0x000002190a006986 */ /* 0x000fe2000c101514 */
[----:B------:R-:W-:-:S03]  /*18440*/  ISETP.GT.AND P6, PT, R3, 0x1, PT ;  /* 0x000000010300780c */ /* 0x000fc60003fc4270 */
[----:B------:R-:W-:Y:S01]  /*18450*/  @P5 STG.E.U16 desc[UR20][R6.64], R26 ;  /* 0x0000001a06005986 */ /* 0x000fe2000c101514 */
[----:B------:R-:W-:Y:S01]  /*18460*/  ISETP.GT.AND P5, PT, R0, 0xc8, P6 ;  /* 0x000000c80000780c */ /* 0x000fe200037a4270 */
[----:B------:R-:W-:Y:S01]  /*18470*/  FMUL R27, R27, UR13 ;  /* 0x0000000d1b1b7c20 */ /* 0x000fe20008400000 */
[----:B------:R-:W-:-:S04]  /*18480*/  ISETP.GT.AND P6, PT, R3, 0x8, PT ;  /* 0x000000080300780c */ /* 0x000fc80003fc4270 */
[----:B------:R-:W-:Y:S01]  /*18490*/  F2FP.F16.F32.PACK_AB R27, RZ, R27 ;  /* 0x0000001bff1b723e */ /* 0x000fe200000000ff */
[----:B------:R-:W-:-:S06]  /*184a0*/  FMUL R28, R28, UR13 ;  /* 0x0000000d1c1c7c20 */ /* 0x000fcc0008400000 */
[----:B------:R1:W-:Y:S01]  /*184b0*/  @P5 STG.E.U16 desc[UR20][R6.64+0x2], R27 ;  /* 0x0000021b06005986 */ /* 0x0003e2000c101514 */
[----:B------:R-:W-:Y:S02]  /*184c0*/  ISETP.GT.AND P5, PT, R0, 0xc0, P6 ;  /* 0x000000c00000780c */ /* 0x000fe400037a4270 */
[----:B------:R-:W-:Y:S02]  /*184d0*/  F2FP.F16.F32.PACK_AB R28, RZ, R28 ;  /* 0x0000001cff1c723e */ /* 0x000fe400000000ff */
[----:B------:R-:W-:Y:S01]  /*184e0*/  ISETP.GT.AND P6, PT, R3, 0x9, PT ;  /* 0x000000090300780c */ /* 0x000fe20003fc4270 */
[----:B------:R-:W-:-:S08]  /*184f0*/  FMUL R29, R29, UR13 ;  /* 0x0000000d1d1d7c20 */ /* 0x000fd00008400000 */
        /* <DEDUP_REMOVED lines=11> */
[----:B------:R-:W-:Y:S02]  /*185b0*/  F2FP.F16.F32.PACK_AB R31, RZ, R31 ;  /* 0x0000001fff1f723e */ /* 0x000fe400000000ff */
[----:B------:R-:W-:-:S09]  /*185c0*/  ISETP.GT.AND P6, PT, R3, 0x10, PT ;  /* 0x000000100300780c */ /* 0x000fd20003fc4270 */
[----:B-1----:R-:W-:Y:S02]  /*185d0*/  @P5 IMAD.MOV.U32 R6, RZ, RZ, R14 ;  /* 0x000000ffff065224 */ /* 0x002fe400078e000e */
[----:B------:R-:W-:Y:S02]  /*185e0*/  @P5 IMAD.MOV.U32 R7, RZ, RZ, R15 ;  /* 0x000000ffff075224 */ /* 0x000fe400078e000f */
[----:B------:R-:W-:-:S03]  /*185f0*/  FMUL R32, R32, UR13 ;  /* 0x0000000d20207c20 */ /* 0x000fc60008400000 */
[----:B------:R1:W-:Y:S01]  /*18600*/  @P5 STG.E.U16 desc[UR20][R6.64+0x12], R31 ;  /* 0x0000121f06005986 */ /* 0x0003e2000c101514 */
[----:B------:R-:W-:Y:S02]  /*18610*/  ISETP.GT.AND P5, PT, R0, 0xc0, P6 ;  /* 0x000000c00000780c */ /* 0x000fe400037a4270 */
[----:B------:R-:W-:Y:S02]  /*18620*/  F2FP.F16.F32.PACK_AB R32, RZ, R32 ;  /* 0x00000020ff20723e */ /* 0x000fe400000000ff */
[----:B------:R-:W-:Y:S01]  /*18630*/  ISETP.GT.AND P6, PT, R3, 0x11, PT ;  /* 0x000000110300780c */ /* 0x000fe20003fc4270 */
[----:B------:R-:W-:-:S08]  /*18640*/  FMUL R33, R33, UR13 ;  /* 0x0000000d21217c20 */ /* 0x000fd00008400000 */
[----:B------:R-:W-:Y:S01]  /*18650*/  @P5 STG.E.U16 desc[UR20][R4.64+0x20], R32 ;  /* 0x0000202004005986 */ /* 0x000fe2000c101514 */
[----:B------:R-:W-:Y:S02]  /*18660*/  ISETP.GT.AND P5, PT, R0, 0xc0, P6 ;  /* 0x000000c00000780c */ /* 0x000fe400037a4270 */
[----:B------:R-:W-:-:S11]  /*18670*/  F2FP.F16.F32.PACK_AB R33, RZ, R33 ;  /* 0x00000021ff21723e */ /* 0x000fd600000000ff */
[----:B------:R-:W-:Y:S01]  /*18680*/  @P5 STG.E.U16 desc[UR20][R4.64+0x22], R33 ;  /* 0x0000222104005986 */ /* 0x000fe2000c101514 */
[----:B------:R-:W-:-:S04]  /*18690*/  ISETP.GT.AND P5, PT, R3, 0x10, PT ;  /* 0x000000100300780c */ /* 0x000fc80003fa4270 */
[----:B------:R-:W-:Y:S01]  /*186a0*/  ISETP.GT.AND P5, PT, R0, 0xc8, P5 ;  /* 0x000000c80000780c */ /* 0x000fe20002fa4270 */
[----:B------:R-:W-:-:S05]  /*186b0*/  FMUL R34, R34, UR13 ;  /* 0x0000000d22227c20 */ /* 0x000fca0008400000 */
[----:B------:R-:W-:-:S07]  /*186c0*/  F2FP.F16.F32.PACK_AB R34, RZ, R34 ;  /* 0x00000022ff22723e */ /* 0x000fce00000000ff */
[----:B-1----:R-:W-:Y:S02]  /*186d0*/  @P5 IMAD.MOV.U32 R6, RZ, RZ, R14 ;  /* 0x000000ffff065224 */ /* 0x002fe400078e000e */
[----:B------:R-:W-:-:S05]  /*186e0*/  @P5 IMAD.MOV.U32 R7, RZ, RZ, R15 ;  /* 0x000000ffff075224 */ /* 0x000fca00078e000f */
[----:B------:R1:W-:Y:S01]  /*186f0*/  @P5 STG.E.U16 desc[UR20][R6.64+0x20], R34 ;  /* 0x0000202206005986 */ /* 0x0003e2000c101514 */
[----:B------:R-:W-:Y:S01]  /*18700*/  ISETP.GT.AND P5, PT, R0, 0xc8, P6 ;  /* 0x000000c80000780c */ /* 0x000fe200037a4270 */
[----:B------:R-:W-:Y:S01]  /*18710*/  FMUL R35, R35, UR13 ;  /* 0x0000000d23237c20 */ /* 0x000fe20008400000 */
[----:B------:R-:W-:-:S04]  /*18720*/  ISETP.GT.AND P6, PT, R3, 0x18, PT ;  /* 0x000000180300780c */ /* 0x000fc80003fc4270 */
[----:B------:R-:W-:-:S07]  /*18730*/  F2FP.F16.F32.PACK_AB R35, RZ, R35 ;  /* 0x00000023ff23723e */ /* 0x000fce00000000ff */
        /* <DEDUP_REMOVED lines=39> */
[----:B-1----:R-:W-:Y:S01]  /*189b0*/  @P5 IMAD.MOV.U32 R6, RZ, RZ, R14 ;  /* 0x000000ffff065224 */ /* 0x002fe200078e000e */
[----:B------:R-:W-:-:S05]  /*189c0*/  @P5 MOV R7, R15 ;  /* 0x0000000f00075202 */ /* 0x000fca0000000f00 */
        /* <DEDUP_REMOVED lines=184> */
[----:B------:R-:W-:Y:S01]  /*19550*/  @P5 STG.E.U16 desc[UR20][R6.64+0xc0], R74 ;  /* 0x0000c04a06005986 */ /* 0x000fe2000c101514 */
[----:B------:R-:W-:Y:S01]  /*19560*/  ISETP.GT.AND P5, PT, R0, 0xc8, P6 ;  /* 0x000000c80000780c */ /* 0x000fe200037a4270 */
[----:B------:R-:W-:Y:S01]  /*19570*/  FMUL R75, R75, UR13 ;  /* 0x0000000d4b4b7c20 */ /* 0x000fe20008400000 */
[----:B------:R-:W-:-:S04]  /*19580*/  ISETP.GT.AND P6, PT, R3, 0x68, PT ;  /* 0x000000680300780c */ /* 0x000fc80003fc4270 */
[----:B------:R-:W-:-:S07]  /*19590*/  F2FP.F16.F32.PACK_AB R75, RZ, R75 ;  /* 0x0000004bff4b723e */ /* 0x000fce00000000ff */
[----:B------:R-:W-:Y:S02]  /*195a0*/  @P5 IMAD.MOV.U32 R2, RZ, RZ, R14 ;  /* 0x000000ffff025224 */ /* 0x000fe400078e000e */
[----:B------:R-:W-:-:S05]  /*195b0*/  @P5 IMAD.MOV.U32 R3, RZ, RZ, R15 ;  /* 0x000000ffff035224 */ /* 0x000fca00078e000f */
[----:B------:R1:W-:Y:S01]  /*195c0*/  @P5 STG.E.U16 desc[UR20][R2.64+0xc2], R75 ;  /* 0x0000c24b02005986 */ /* 0x0003e2000c101514 */
[----:B------:R-:W-:Y:S01]  /*195d0*/  ISETP.GT.AND P5, PT, R0, 0xc0, P6 ;  /* 0x000000c00000780c */ /* 0x000fe200037a4270 */
[----:B------:R-:W-:-:S05]  /*195e0*/  FMUL R76, R76, UR13 ;  /* 0x0000000d4c4c7c20 */ /* 0x000fca0008400000 */
[----:B------:R-:W-:-:S07]  /*195f0*/  F2FP.F16.F32.PACK_AB R76, RZ, R76 ;  /* 0x0000004cff4c723e */ /* 0x000fce00000000ff */
[----:B-1----:R-:W-:Y:S02]  /*19600*/  @P5 IMAD.MOV.U32 R2, RZ, RZ, R4 ;  /* 0x000000ffff025224 */ /* 0x002fe400078e0004 */
[----:B------:R-:W-:-:S05]  /*19610*/  @P5 IMAD.MOV.U32 R3, RZ, RZ, R5 ;  /* 0x000000ffff035224 */ /* 0x000fca00078e0005 */
[----:B------:R1:W-:Y:S01]  /*19620*/  @P5 STG.E.U16 desc[UR20][R2.64+0xd0], R76 ;  /* 0x0000d04c02005986 */ /* 0x0003e2000c101514 */
[C---:B------:R-:W-:Y:S02]  /*19630*/  ISETP.GT.AND P5, PT, R0.reuse, 0xc0, P4 ;  /* 0x000000c00000780c */ /* 0x040fe400027a4270 */
[C---:B------:R-:W-:Y:S01]  /*19640*/  ISETP.GT.AND P6, PT, R0.reuse, 0xc8, P6 ;  /* 0x000000c80000780c */ /* 0x040fe200037c4270 */
[----:B------:R-:W-:Y:S01]  /*19650*/  FMUL R77, R77, UR13 ;  /* 0x0000000d4d4d7c20 */ /* 0x000fe20008400000 */
[----:B------:R-:W-:Y:S01]  /*19660*/  ISETP.GT.AND P4, PT, R0, 0xc8, P4 ;  /* 0x000000c80000780c */ /* 0x000fe20002784270 */
[----:B------:R-:W-:-:S03]  /*19670*/  FMUL R78, R78, UR13 ;  /* 0x0000000d4e4e7c20 */ /* 0x000fc60008400000 */
[----:B------:R-:W-:-:S05]  /*19680*/  F2FP.F16.F32.PACK_AB R77, RZ, R77 ;  /* 0x0000004dff4d723e */ /* 0x000fca00000000ff */
[----:B-1----:R-:W-:Y:S02]  /*19690*/  @P5 IMAD.MOV.U32 R2, RZ, RZ, R4 ;  /* 0x000000ffff025224 */ /* 0x002fe400078e0004 */
[----:B------:R-:W-:Y:S01]  /*196a0*/  @P5 IMAD.MOV.U32 R3, RZ, RZ, R5 ;  /* 0x000000ffff035224 */ /* 0x000fe200078e0005 */
[----:B------:R-:W-:Y:S01]  /*196b0*/  F2FP.F16.F32.PACK_AB R78, RZ, R78 ;  /* 0x0000004eff4e723e */ /* 0x000fe200000000ff */
[----:B------:R-:W-:-:S03]  /*196c0*/  FMUL R79, R79, UR13 ;  /* 0x0000000d4f4f7c20 */ /* 0x000fc60008400000 */
[----:B------:R1:W-:Y:S01]  /*196d0*/  @P5 STG.E.U16 desc[UR20][R2.64+0xd2], R77 ;  /* 0x0000d24d02005986 */ /* 0x0003e2000c101514 */
[----:B------:R-:W-:Y:S02]  /*196e0*/  ISETP.GT.AND P5, PT, R0, 0xc0, P2 ;  /* 0x000000c00000780c */ /* 0x000fe400017a4270 */
[----:B------:R-:W-:Y:S01]  /*196f0*/  F2FP.F16.F32.PACK_AB R79, RZ, R79 ;  /* 0x0000004fff4f723e */ /* 0x000fe200000000ff */
[----:B-1----:R-:W-:Y:S02]  /*19700*/  @P6 IMAD.MOV.U32 R2, RZ, RZ, R14 ;  /* 0x000000ffff026224 */ /* 0x002fe400078e000e */
[----:B------:R-:W-:-:S05]  /*19710*/  @P6 IMAD.MOV.U32 R3, RZ, RZ, R15 ;  /* 0x000000ffff036224 */ /* 0x000fca00078e000f */
[----:B------:R1:W-:Y:S01]  /*19720*/  @P6 STG.E.U16 desc[UR20][R2.64+0xd0], R78 ;  /* 0x0000d04e02006986 */ /* 0x0003e2000c101514 */
[----:B------:R-:W-:Y:S01]  /*19730*/  FMUL R80, R80, UR13 ;  /* 0x0000000d50507c20 */ /* 0x000fe20008400000 */
[----:B-1----:R-:W-:Y:S02]  /*19740*/  @P4 IMAD.MOV.U32 R2, RZ, RZ, R14 ;  /* 0x000000ffff024224 */ /* 0x002fe400078e000e */
[----:B------:R-:W-:-:S05]  /*19750*/  @P4 IMAD.MOV.U32 R3, RZ, RZ, R15 ;  /* 0x000000ffff034224 */ /* 0x000fca00078e000f */
[----:B------:R1:W-:Y:S01]  /*19760*/  @P4 STG.E.U16 desc[UR20][R2.64+0xd2], R79 ;  /* 0x0000d24f02004986 */ /* 0x0003e2000c101514 */
[C---:B------:R-:W-:Y:S02]  /*19770*/  ISETP.GT.AND P4, PT, R0.reuse, 0xc0, P3 ;  /* 0x000000c00000780c */ /* 0x040fe40001f84270 */
[C---:B------:R-:W-:Y:S01]  /*19780*/  ISETP.GT.AND P2, PT, R0.reuse, 0xc8, P2 ;  /* 0x000000c80000780c */ /* 0x040fe20001744270 */
[----:B------:R-:W-:Y:S01]  /*19790*/  FMUL R81, R81, UR13 ;  /* 0x0000000d51517c20 */ /* 0x000fe20008400000 */
[----:B------:R-:W-:Y:S02]  /*197a0*/  F2FP.F16.F32.PACK_AB R80, RZ, R80 ;  /* 0x00000050ff50723e */ /* 0x000fe400000000ff */
[----:B------:R-:W-:Y:S01]  /*197b0*/  ISETP.GT.AND P3, PT, R0, 0xc8, P3 ;  /* 0x000000c80000780c */ /* 0x000fe20001f64270 */
[----:B-1----:R-:W-:Y:S02]  /*197c0*/  @P5 IMAD.MOV.U32 R2, RZ, RZ, R4 ;  /* 0x000000ffff025224 */ /* 0x002fe400078e0004 */
[----:B------:R-:W-:Y:S01]  /*197d0*/  @P5 IMAD.MOV.U32 R3, RZ, RZ, R5 ;  /* 0x000000ffff035224 */ /* 0x000fe200078e0005 */
[----:B------:R-:W-:Y:S01]  /*197e0*/  F2FP.F16.F32.PACK_AB R81, RZ, R81 ;  /* 0x00000051ff51723e */ /* 0x000fe200000000ff */
[----:B------:R-:W-:-:S03]  /*197f0*/  FMUL R82, R82, UR13 ;  /* 0x0000000d52527c20 */ /* 0x000fc60008400000 */
[----:B------:R1:W-:Y:S01]  /*19800*/  @P5 STG.E.U16 desc[UR20][R2.64+0xe0], R80 ;  /* 0x0000e05002005986 */ /* 0x0003e2000c101514 */
[C---:B------:R-:W-:Y:S02]  /*19810*/  ISETP.GT.AND P6, PT, R0.reuse, 0xc0, P0 ;  /* 0x000000c00000780c */ /* 0x040fe400007c4270 */
[C---:B------:R-:W-:Y:S02]  /*19820*/  ISETP.GT.AND P5, PT, R0.reuse, 0xc0, P1 ;  /* 0x000000c00000780c */ /* 0x040fe40000fa4270 */
[----:B------:R-:W-:Y:S02]  /*19830*/  ISETP.GT.AND P0, PT, R0, 0xc8, P0 ;  /* 0x000000c80000780c */ /* 0x000fe40000704270 */
[----:B-1----:R-:W-:Y:S01]  /*19840*/  @P4 MOV R2, R4 ;  /* 0x0000000400024202 */ /* 0x002fe20000000f00 */
[----:B------:R-:W-:Y:S01]  /*19850*/  @P4 IMAD.MOV.U32 R3, RZ, RZ, R5 ;  /* 0x000000ffff034224 */ /* 0x000fe200078e0005 */
[----:B------:R-:W-:Y:S01]  /*19860*/  F2FP.F16.F32.PACK_AB R82, RZ, R82 ;  /* 0x00000052ff52723e */ /* 0x000fe200000000ff */
[----:B------:R-:W-:-:S03]  /*19870*/  FMUL R83, R83, UR13 ;  /* 0x0000000d53537c20 */ /* 0x000fc60008400000 */
[----:B------:R1:W-:Y:S01]  /*19880*/  @P4 STG.E.U16 desc[UR20][R2.64+0xe2], R81 ;  /* 0x0000e25102004986 */ /* 0x0003e2000c101514 */
[----:B------:R-:W-:Y:S01]  /*19890*/  FMUL R84, R84, UR13 ;  /* 0x0000000d54547c20 */ /* 0x000fe20008400000 */
[----:B------:R-:W-:Y:S01]  /*198a0*/  ISETP.GT.AND P1, PT, R0, 0xc8, P1 ;  /* 0x000000c80000780c */ /* 0x000fe20000f24270 */
[----:B------:R-:W-:Y:S01]  /*198b0*/  FMUL R85, R85, UR13 ;  /* 0x0000000d55557c20 */ /* 0x000fe20008400000 */
[----:B------:R-:W-:Y:S01]  /*198c0*/  F2FP.F16.F32.PACK_AB R83, RZ, R83 ;  /* 0x00000053ff53723e */ /* 0x000fe200000000ff */
[----:B------:R-:W-:Y:S01]  /*198d0*/  FMUL R86, R86, UR13 ;  /* 0x0000000d56567c20 */ /* 0x000fe20008400000 */
[----:B-1----:R-:W-:Y:S02]  /*198e0*/  @P2 IMAD.MOV.U32 R2, RZ, RZ, R14 ;  /* 0x000000ffff022224 */ /* 0x002fe400078e000e */
[----:B------:R-:W-:-:S05]  /*198f0*/  @P2 IMAD.MOV.U32 R3, RZ, RZ, R15 ;  /* 0x000000ffff032224 */ /* 0x000fca00078e000f */
[----:B------:R1:W-:Y:S01]  /*19900*/  @P2 STG.E.U16 desc[UR20][R2.64+0xe0], R82 ;  /* 0x0000e05202002986 */ /* 0x0003e2000c101514 */
[----:B------:R-:W-:Y:S01]  /*19910*/  F2FP.F16.F32.PACK_AB R84, RZ, R84 ;  /* 0x00000054ff54723e */ /* 0x000fe200000000ff */
[----:B------:R-:W-:Y:S01]  /*19920*/  @P5 IMAD.MOV.U32 R6, RZ, RZ, R4 ;  /* 0x000000ffff065224 */ /* 0x000fe200078e0004 */
[----:B------:R-:W-:Y:S01]  /*19930*/  F2FP.F16.F32.PACK_AB R85, RZ, R85 ;  /* 0x00000055ff55723e */ /* 0x000fe200000000ff */
[----:B------:R-:W-:Y:S01]  /*19940*/  @P5 IMAD.MOV.U32 R7, RZ, RZ, R5 ;  /* 0x000000ffff075224 */ /* 0x000fe200078e0005 */
[----:B------:R-:W-:Y:S01]  /*19950*/  F2FP.F16.F32.PACK_AB R86, RZ, R86 ;  /* 0x00000056ff56723e */ /* 0x000fe200000000ff */
[----:B-1----:R-:W-:Y:S02]  /*19960*/  @P3 IMAD.MOV.U32 R2, RZ, RZ, R14 ;  /* 0x000000ffff023224 */ /* 0x002fe400078e000e */
[----:B------:R-:W-:-:S05]  /*19970*/  @P3 IMAD.MOV.U32 R3, RZ, RZ, R15 ;  /* 0x000000ffff033224 */ /* 0x000fca00078e000f */
[----:B------:R1:W-:Y:S04]  /*19980*/  @P3 STG.E.U16 desc[UR20][R2.64+0xe2], R83 ;  /* 0x0000e25302003986 */ /* 0x0003e8000c101514 */
[----:B------:R2:W-:Y:S04]  /*19990*/  @P6 STG.E.U16 desc[UR20][R4.64+0xf0], R84 ;  /* 0x0000f05404006986 */ /* 0x0005e8000c101514 */
[----:B------:R2:W-:Y:S01]  /*199a0*/  @P5 STG.E.U16 desc[UR20][R6.64+0xf2], R85 ;  /* 0x0000f25506005986 */ /* 0x0005e2000c101514 */
[----:B-1----:R-:W-:Y:S02]  /*199b0*/  @P0 IMAD.MOV.U32 R2, RZ, RZ, R14 ;  /* 0x000000ffff020224 */ /* 0x002fe400078e000e */
[----:B------:R-:W-:-:S02]  /*199c0*/  @P0 IMAD.MOV.U32 R3, RZ, RZ, R15 ;  /* 0x000000ffff030224 */ /* 0x000fc400078e000f */
[----:B------:R-:W-:-:S03]  /*199d0*/  FMUL R87, R87, UR13 ;  /* 0x0000000d57577c20 */ /* 0x000fc60008400000 */
[----:B------:R2:W-:Y:S01]  /*199e0*/  @P0 STG.E.U16 desc[UR20][R2.64+0xf0], R86 ;  /* 0x0000f05602000986 */ /* 0x0005e2000c101514 */
[----:B------:R-:W-:Y:S05]  /*199f0*/  @!P1 EXIT ;  /* 0x000000000000994d */ /* 0x000fea0003800000 */
[----:B------:R-:W-:-:S05]  /*19a00*/  F2FP.F16.F32.PACK_AB R87, RZ, R87 ;  /* 0x00000057ff57723e */ /* 0x000fca00000000ff */
[----:B------:R-:W-:Y:S01]  /*19a10*/  STG.E.U16 desc[UR20][R14.64+0xf2], R87 ;  /* 0x0000f2570e007986 */ /* 0x000fe2000c101514 */
[----:B------:R-:W-:Y:S05]  /*19a20*/  EXIT ;  /* 0x000000000000794d */ /* 0x000fea0003800000 */
.L_x_13:
[----:B------:R-:W-:-:S13]  /*19a30*/  ISETP.NE.AND P0, PT, RZ, UR9, PT ;  /* 0x00000009ff007c0c */ /* 0x000fda000bf05270 */
[----:B------:R-:W-:Y:S05]  /*19a40*/  @P0 EXIT ;  /* 0x000000000000094d */ /* 0x000fea0003800000 */
[----:B------:R-:W-:-:S13]  /*19a50*/  ELECT P0, URZ, PT ;  /* 0x00000000003f782f */ /* 0x000fda0003800000 */
[----:B------:R-:W-:Y:S05]  /*19a60*/  @!P0 BRA `(.L_x_530) ;  /* 0x0000000800988947 */ /* 0x000fea0003800000 */
[----:B------:R-:W-:-:S06]  /*19a70*/  UISETP.GE.AND UP0, UPT, UR52, 0x1, UPT ;  /* 0x000000013400788c */ /* 0x000fcc000bf06270 */
[----:B------:R-:W-:-:S13]  /*19a80*/  PLOP3.LUT P0, PT, PT, PT, UP0, 0x80, 0x0 ;  /* 0x000000000000781c */ /* 0x000fda0003f0f008 */
[----:B------:R-:W-:Y:S05]  /*19a90*/  @!P0 BRA `(.L_x_530) ;  /* 0x00000008008c8947 */ /* 0x000fea0003800000 */
[----:B------:R-:W0:Y:S01]  /*19aa0*/  S2R R12, SR_CgaCtaId ;  /* 0x00000000000c7919 */ /* 0x000e220000008800 */
[----:B------:R-:W1:Y:S01]  /*19ab0*/  LDC.64 R2, c[0x0][0x4f8] ;  /* 0x00013e00ff027b82 */ /* 0x000e620000000a00 */
[----:B------:R-:W-:Y:S01]  /*19ac0*/  ULDC.64 UR4, c[0x0][0x4c0] ;  /* 0x0001300000047ab9 */ /* 0x000fe20000000a00 */
[----:B------:R-:W-:Y:S01]  /*19ad0*/  ULDC UR8, c[0x0][0x4c8] ;  /* 0x0001320000087ab9 */ /* 0x000fe20000000800 */
[----:B------:R-:W-:Y:S01]  /*19ae0*/  LOP3.LUT P0, RZ, R6, 0x1f, RZ, 0xc0, !PT ;  /* 0x0000001f06ff7812 */ /* 0x000fe2000780c0ff */
[----:B------:R-:W-:Y:S01]  /*19af0*/  IMAD.U32 R4, RZ, RZ, UR5 ;  /* 0x00000005ff047e24 */ /* 0x000fe2000f8e00ff */
[C---:B------:R-:W-:Y:S01]  /*19b00*/  ISETP.NE.AND P2, PT, R9.reuse, RZ, PT ;  /* 0x000000ff0900720c */ /* 0x040fe20003f45270 */
[----:B------:R-:W-:Y:S01]  /*19b10*/  IMAD.U32 R11, RZ, RZ, UR8 ;  /* 0x00000008ff0b7e24 */ /* 0x000fe2000f8e00ff */
[----:B------:R-:W-:Y:S01]  /*19b20*/  ISETP.NE.OR P0, PT, R9, RZ, !P0 ;  /* 0x000000ff0900720c */ /* 0x000fe20004705670 */
[----:B------:R-:W2:Y:S01]  /*19b30*/  LDC R0, c[0x0][0x500] ;  /* 0x00014000ff007b82 */ /* 0x000ea20000000800 */
[----:B------:R-:W-:-:S02]  /*19b40*/  IMAD.U32 R13, RZ, RZ, UR15 ;  /* 0x0000000fff0d7e24 */ /* 0x000fc4000f8e00ff */
[----:B------:R-:W-:Y:S02]  /*19b50*/  IMAD.U32 R5, RZ, RZ, UR4 ;  /* 0x00000004ff057e24 */ /* 0x000fe4000f8e00ff */
[----:B------:R-:W-:Y:S02]  /*19b60*/  IMAD.SHL.U32 R13, R13, 0x80, RZ ;  /* 0x000000800d0d7824 */ /* 0x000fe400078e00ff */
[----:B------:R-:W-:Y:S02]  /*19b70*/  IMAD.U32 R6, RZ, RZ, UR25 ;  /* 0x00000019ff067e24 */ /* 0x000fe4000f8e00ff */
[----:B------:R-:W-:Y:S02]  /*19b80*/  IMAD.MOV.U32 R18, RZ, RZ, RZ ;  /* 0x000000ffff127224 */ /* 0x000fe400078e00ff */
[----:B------:R-:W-:Y:S02]  /*19b90*/  VIADD R19, R13, 0x40 ;  /* 0x000000400d137836 */ /* 0x000fe40000000000 */
[----:B-1----:R-:W-:-:S02]  /*19ba0*/  IMAD R9, R4, UR24, R3 ;  /* 0x0000001804097c24 */ /* 0x002fc4000f8e0203 */
[----:B------:R-:W-:Y:S02]  /*19bb0*/  IMAD.U32 R3, RZ, RZ, UR6 ;  /* 0x00000006ff037e24 */ /* 0x000fe4000f8e00ff */
[----:B------:R-:W-:Y:S02]  /*19bc0*/  IMAD R8, R5, UR23, R2 ;  /* 0x0000001705087c24 */ /* 0x000fe4000f8e0202 */
[----:B------:R-:W-:Y:S01]  /*19bd0*/  IMAD.MOV.U32 R4, RZ, RZ, 0x1 ;  /* 0x00000001ff047424 */ /* 0x000fe200078e00ff */
[----:B------:R-:W-:Y:S01]  /*19be0*/  LOP3.LUT R3, R3, 0x2, RZ, 0xfc, !PT ;  /* 0x0000000203037812 */ /* 0x000fe200078efcff */
[----:B--2---:R-:W-:Y:S02]  /*19bf0*/  IMAD R10, R11, UR7, R0 ;  /* 0x000000070b0a7c24 */ /* 0x004fe4000f8e0200 */
[----:B0-----:R-:W-:Y:S02]  /*19c00*/  IMAD.SHL.U32 R0, R12, 0x800, RZ ;  /* 0x000008000c007824 */ /* 0x001fe400078e00ff */
[----:B------:R-:W-:-:S02]  /*19c10*/  IMAD.SHL.U32 R11, R7, 0x100, RZ ;  /* 0x00000100070b7824 */ /* 0x000fc400078e00ff */
[----:B------:R-:W-:Y:S01]  /*19c20*/  IMAD.MOV.U32 R5, RZ, RZ, RZ ;  /* 0x000000ffff057224 */ /* 0x000fe200078e00ff */
[----:B------:R-:W-:Y:S01]  /*19c30*/  LOP3.LUT R0, R0, 0x800, RZ, 0xc0, !PT ;  /* 0x0000080000007812 */ /* 0x000fe200078ec0ff */
[----:B------:R-:W-:Y:S02]  /*19c40*/  IMAD.SHL.U32 R2, R12, 0x20, RZ ;  /* 0x000000200c027824 */ /* 0x000fe400078e00ff */
[C---:B------:R-:W-:Y:S02]  /*19c50*/  VIADD R15, R11.reuse, 0x40 ;  /* 0x000000400b0f7836 */ /* 0x040fe40000000000 */
[C---:B------:R-:W-:Y:S02]  /*19c60*/  VIADD R16, R11.reuse, 0x80 ;  /* 0x000000800b107836 */ /* 0x040fe40000000000 */
[----:B------:R-:W-:-:S07]  /*19c70*/  VIADD R17, R11, 0xc0 ;  /* 0x000000c00b117836 */ /* 0x000fce0000000000 */
.L_x_534:
[----:B------:R-:W0:Y:S01]  /*19c80*/  S2R R12, SR_CgaCtaId ;  /* 0x00000000000c7919 */ /* 0x000e220000008800 */
[----:B------:R-:W-:-:S04]  /*19c90*/  MOV R7, 0x400 ;  /* 0x0000040000077802 */ /* 0x000fc80000000f00 */
[----:B0-----:R-:W-:Y:S02]  /*19ca0*/  LEA R14, R12, R7, 0x18 ;  /* 0x000000070c0e7211 */ /* 0x001fe400078ec0ff */
[----:B------:R-:W-:-:S03]  /*19cb0*/  SHF.L.U32 R7, R4, 0x1f, RZ ;  /* 0x0000001f04077819 */ /* 0x000fc600000006ff */
[----:B------:R-:W-:-:S07]  /*19cc0*/  IMAD R12, R5, 0x8, R14 ;  /* 0x00000008050c7824 */ /* 0x000fce00078e020e */
.L_x_531:
[----:B0-----:R0:W1:Y:S02]  /*19cd0*/  SYNCS.PHASECHK.TRANS64.TRYWAIT P1, [R12+URZ+0x30020], R7 ;  /* 0x030020070c0075a7 */ /* 0x001064000802017f */
[----:B-1----:R-:W-:Y:S05]  /*19ce0*/  @!P1 NANOSLEEP.SYNCS 0x989680 ;  /* 0x009896800000995d */ /* 0x002fea0003900000 */
[----:B------:R-:W1:Y:S02]  /*19cf0*/  @!P1 SYNCS.PHASECHK.TRANS64 P1, [R12+URZ+0x30020], R7 ;  /* 0x030020070c0095a7 */ /* 0x000e64000802007f */
[----:B-1----:R-:W-:Y:S05]  /*19d00*/  @!P1 BRA `(.L_x_531) ;  /* 0xfffffffc00f09947 */ /* 0x002fea000383ffff */
[----:B0-----:R-:W0:Y:S02]  /*19d10*/  @!P2 LDC R7, c[0x0][0x580] ;  /* 0x00016000ff07ab82 */ /* 0x001e240000000800 */
[----:B0-----:R0:W-:Y:S02]  /*19d20*/  @!P2 SYNCS.ARRIVE.TRANS64 RZ, [R12+URZ+0x30000], R7 ;  /* 0x030000070cffa9a7 */ /* 0x0011e4000800003f */
[----:B0-----:R-:W-:-:S04]  /*19d30*/  PRMT R7, R3, 0x9910, RZ ;  /* 0x0000991003077816 */ /* 0x001fc800000000ff */
[----:B------:R-:W-:-:S13]  /*19d40*/  ISETP.NE.AND P1, PT, R7, 0x2, PT ;  /* 0x000000020700780c */ /* 0x000fda0003f25270 */
[----:B------:R-:W-:Y:S05]  /*19d50*/  @P1 BRA `(.L_x_532) ;  /* 0x0000000000041947 */ /* 0x000fea0003800000 */
[----:B------:R-:W-:Y:S01]  /*19d60*/  BPT.TRAP 0x1 ;  /* 0x000000040000795c */ /* 0x000fe20000300000 */
.L_x_532:
[----:B------:R-:W-:Y:S05]  /*19d70*/  @P0 BRA `(.L_x_533) ;  /* 0x0000000000040947 */ /* 0x000fea0003800000 */
[----:B------:R-:W-:Y:S01]  /*19d80*/  BPT.TRAP 0x1 ;  /* 0x000000040000795c */ /* 0x000fe20000300000 */
.L_x_533:
[----:B------:R-:W-:Y:S01]  /*19d90*/  R2UR UR31, R18 ;  /* 0x00000000121f72ca */ /* 0x000fe200000e0000 */
[----:B------:R-:W-:Y:S01]  /*19da0*/  ULDC UR11, c[0x0][0x490] ;  /* 0x00012400000b7ab9 */ /* 0x000fe20000000800 */
[----:B------:R-:W-:Y:S01]  /*19db0*/  R2UR UR8, R2 ;  /* 0x00000000020872ca */ /* 0x000fe200000e0000 */
[----:B------:R-:W-:Y:S01]  /*19dc0*/  UISETP.NE.AND UP0, UPT, UR11, 0x1, UPT ;  /* 0x000000010b00788c */ /* 0x000fe2000bf05270 */
[----:B------:R-:W-:Y:S01]  /*19dd0*/  IMAD R7, R5, 0x2000, R0 ;  /* 0x0000200005077824 */ /* 0x000fe200078e0200 */
[----:B------:R-:W-:Y:S01]  /*19de0*/  ULDC UR10, c[0x0][0x49c] ;  /* 0x00012700000a7ab9 */ /* 0x000fe20000000800 */
[----:B------:R-:W-:Y:S01]  /*19df0*/  ULDC UR41, c[0x0][0x4a8] ;  /* 0x00012a0000297ab9 */ /* 0x000fe20000000800 */
[----:B------:R-:W-:Y:S01]  /*19e00*/  UISETP.NE.AND UP1, UPT, UR10, 0x1, UPT ;  /* 0x000000010a00788c */ /* 0x000fe2000bf25270 */
[----:B------:R-:W-:Y:S01]  /*19e10*/  IMAD R7, R7, 0x2, R14 ;  /* 0x0000000207077824 */ /* 0x000fe200078e020e */
[----:B------:R-:W-:Y:S01]  /*19e20*/  R2UR UR29, R12 ;  /* 0x000000000c1d72ca */ /* 0x000fe200000e0000 */
[----:B------:R-:W-:Y:S01]  /*19e30*/  IMAD.MOV.U32 R12, RZ, RZ, 0x3 ;  /* 0x00000003ff0c7424 */ /* 0x000fe200078e00ff */
[C---:B------:R-:W-:Y:S01]  /*19e40*/  R2UR UR28, R5.reuse ;  /* 0x00000000051c72ca */ /* 0x040fe200000e0000 */
[----:B------:R-:W-:Y:S01]  /*19e50*/  ULDC.64 UR32, c[0x0][0x198] ;  /* 0x0000660000207ab9 */ /* 0x000fe20000000a00 */
[----:B------:R-:W-:Y:S01]  /*19e60*/  USHF.L.U32 UR31, UR31, 0x6, URZ ;  /* 0x000000061f1f7899 */ /* 0x000fe2000800063f */
[C---:B------:R-:W-:Y:S01]  /*19e70*/  ISETP.GT.AND P3, PT, R6.reuse, 0x1, PT ;  /* 0x000000010600780c */ /* 0x040fe20003f64270 */
[----:B------:R-:W-:Y:S01]  /*19e80*/  @UP0 ULDC UR4, c[0x0][0x494] ;  /* 0x0001250000040ab9 */ /* 0x000fe20000000800 */
[----:B------:R-:W-:Y:S01]  /*19e90*/  @UP0 ULDC UR12, c[0x0][0x494] ;  /* 0x00012500000c0ab9 */ /* 0x000fe20000000800 */
[----:B------:R-:W-:Y:S01]  /*19ea0*/  ULOP3.LUT UR8, UR31, 0x20, UR8, 0xf8, !UPT ;  /* 0x000000201f087892 */ /* 0x000fe2000f8ef808 */
[----:B------:R-:W-:Y:S01]  /*19eb0*/  VIADD R5, R5, 0x1 ;  /* 0x0000000105057836 */ /* 0x000fe20000000000 */
[----:B------:R-:W-:Y:S01]  /*19ec0*/  @UP0 ULDC UR9, c[0x0][0x498] ;  /* 0x0001260000090ab9 */ /* 0x000fe20000000800 */
[----:B------:R-:W-:Y:S01]  /*19ed0*/  @UP0 ULDC UR14, c[0x0][0x498] ;  /* 0x00012600000e0ab9 */ /* 0x000fe20000000800 */
[----:B------:R-:W-:Y:S01]  /*19ee0*/  UIMAD.WIDE.U32 UR4, UR8, UR4, URZ ;  /* 0x00000004080472a5 */ /* 0x000fe2000f8e003f */
[----:B------:R-:W-:Y:S01]  /*19ef0*/  VIADD R6, R6, 0xffffffff ;  /* 0xffffffff06067836 */ /* 0x000fe20000000000 */
[----:B------:R-:W-:Y:S01]  /*19f00*/  UIMAD.WIDE.U32 UR12, UR8, UR12, URZ ;  /* 0x0000000c080c72a5 */ /* 0x000fe2000f8e003f */
[C---:B------:R-:W-:Y:S01]  /*19f10*/  ISETP.NE.AND P1, PT, R5.reuse, 0x4, PT ;  /* 0x000000040500780c */ /* 0x040fe20003f25270 */
[----:B------:R-:W-:Y:S01]  /*19f20*/  UMOV UR18, UR8 ;  /* 0x0000000800127c82 */ /* 0x000fe20008000000 */
[----:B------:R-:W-:Y:S01]  /*19f30*/  @UP0 USHF.R.U32.HI UR18, URZ, UR9, UR5 ;  /* 0x000000093f120299 */ /* 0x000fe20008011605 */
[----:B------:R-:W-:Y:S01]  /*19f40*/  VIADD R18, R18, 0x1 ;  /* 0x0000000112127836 */ /* 0x000fe20000000000 */
[----:B------:R-:W-:Y:S01]  /*19f50*/  UMOV UR34, UR8 ;  /* 0x0000000800227c82 */ /* 0x000fe20008000000 */
[----:B------:R-:W-:Y:S01]  /*19f60*/  @UP1 ULDC.64 UR16, c[0x0][0x4a0] ;  /* 0x0001280000101ab9 */ /* 0x000fe20000000a00 */
[----:B------:R-:W-:Y:S01]  /*19f70*/  @UP0 USHF.R.U32.HI UR34, URZ, UR14, UR13 ;  /* 0x0000000e3f220299 */ /* 0x000fe2000801160d */
[----:B------:R-:W-:Y:S01]  /*19f80*/  SEL R5, R5, RZ, P1 ;  /* 0x000000ff05057207 */ /* 0x000fe20000800000 */
[----:B------:R-:W-:Y:S01]  /*19f90*/  UIMAD.WIDE.U32 UR4, UR18, UR16, URZ ;  /* 0x00000010120472a5 */ /* 0x000fe2000f8e003f */
[----:B------:R-:W-:Y:S01]  /*19fa0*/  @UP1 ULDC.64 UR20, c[0x0][0x4a0] ;  /* 0x0001280000141ab9 */ /* 0x000fe20000000a00 */
[----:B------:R-:W-:Y:S01]  /*19fb0*/  UMOV UR9, UR18 ;  /* 0x0000001200097c82 */ /* 0x000fe20008000000 */
[----:B------:R-:W-:-:S02]  /*19fc0*/  UIMAD.WIDE.U32 UR12, UR34, UR20, URZ ;  /* 0x00000014220c72a5 */ /* 0x000fc4000f8e003f */
[----:B------:R-:W-:Y:S02]  /*19fd0*/  @UP1 USHF.R.U32.HI UR9, URZ, UR17, UR5 ;  /* 0x000000113f091299 */ /* 0x000fe40008011605 */
[----:B------:R-:W-:Y:S01]  /*19fe0*/  R2UR UR5, R14 ;  /* 0x000000000e0572ca */ /* 0x000fe200000e0000 */
[----:B------:R-:W-:Y:S01]  /*19ff0*/  UISETP.NE.AND UP0, UPT, UR41, 0x1, UPT ;  /* 0x000000012900788c */ /* 0x000fe2000bf05270 */
[----:B------:R-:W-:Y:S01]  /*1a000*/  UMOV UR17, UR34 ;  /* 0x0000002200117c82 */ /* 0x000fe20008000000 */
[----:B------:R-:W-:Y:S01]  /*1a010*/  @UP1 USHF.R.U32.HI UR17, URZ, UR21, UR13 ;  /* 0x000000153f111299 */ /* 0x000fe2000801160d */
[----:B------:R-:W-:Y:S01]  /*1a020*/  R2UR UR21, R7 ;  /* 0x00000000071572ca */ /* 0x000fe200000e0000 */
[----:B------:R-:W-:Y:S01]  /*1a030*/  IMAD.U32 R7, R9, 0x20, R8 ;  /* 0x0000002009077824 */ /* 0x000fe200078e0008 */
[----:B------:R-:W-:Y:S02]  /*1a040*/  UIADD3 UR19, -UR18, URZ, URZ ;  /* 0x0000003f12137290 */ /* 0x000fe4000fffe13f */
[----:B------:R-:W-:Y:S01]  /*1a050*/  UIADD3 UR14, -UR34, URZ, URZ ;  /* 0x0000003f220e7290 */ /* 0x000fe2000fffe13f */
[----:B------:R-:W-:Y:S01]  /*1a060*/  IMAD.U32 R7, R10, 0x400, R7 ;  /* 0x000004000a077824 */ /* 0x000fe200078e0007 */
[----:B------:R-:W-:-:S02]  /*1a070*/  UIMAD UR19, UR11, UR19, UR8 ;  /* 0x000000130b1372a4 */ /* 0x000fc4000f8e0208 */
[----:B------:R-:W-:Y:S01]  /*1a080*/  UIMAD UR11, UR11, UR14, UR8 ;  /* 0x0000000e0b0b72a4 */ /* 0x000fe2000f8e0208 */
[----:B------:R-:W-:Y:S01]  /*1a090*/  ULDC UR12, c[0x0][0x4cc] ;  /* 0x00013300000c7ab9 */ /* 0x000fe20000000800 */
[----:B------:R-:W-:Y:S01]  /*1a0a0*/  ULDC UR13, c[0x0][0x4ec] ;  /* 0x00013b00000d7ab9 */ /* 0x000fe20000000800 */
[----:B------:R-:W-:Y:S01]  /*1a0b0*/  @UP0 ULDC UR20, c[0x0][0x4ac] ;  /* 0x00012b0000140ab9 */ /* 0x000fe20000000800 */
[----:B------:R-:W-:Y:S01]  /*1a0c0*/  R2UR UR50, R7 ;  /* 0x00000000073272ca */ /* 0x000fe200000e0000 */
[----:B------:R-:W-:Y:S01]  /*1a0d0*/  @UP0 ULDC UR22, c[0x0][0x4ac] ;  /* 0x00012b0000160ab9 */ /* 0x000fe20000000800 */
[----:B------:R-:W-:Y:S01]  /*1a0e0*/  UIADD3 UR16, UR21, 0x20000, URZ ;  /* 0x0002000015107890 */ /* 0x000fe2000fffe03f */
[----:B------:R-:W-:Y:S01]  /*1a0f0*/  PRMT R7, R12, 0x7610, R7 ;  /* 0x000076100c077816 */ /* 0x000fe20000000007 */
[----:B------:R-:W-:Y:S02]  /*1a100*/  UIADD3 UR8, UR21, 0x22000, URZ ;  /* 0x0002200015087890 */ /* 0x000fe4000fffe03f */
[----:B------:R-:W-:Y:S01]  /*1a110*/  UIMAD UR19, UR19, UR12, UR13 ;  /* 0x0000000c131372a4 */ /* 0x000fe2000f8e020d */
[----:B------:R-:W-:Y:S01]  /*1a120*/  R2UR UR51, R7 ;  /* 0x00000000073372ca */ /* 0x000fe200000e0000 */
[----:B------:R-:W-:Y:S01]  /*1a130*/  UIMAD UR11, UR11, UR12, UR13 ;  /* 0x0000000c0b0b72a4 */ /* 0x000fe2000f8e020d */
[----:B------:R-:W-:Y:S01]  /*1a140*/  SEL R7, RZ, 0x1, P1 ;  /* 0x00000001ff077807 */ /* 0x000fe20000800000 */
[----:B------:R-:W-:-:S02]  /*1a150*/  UIMAD.WIDE.U32 UR20, UR9, UR20, URZ ;  /* 0x00000014091472a5 */ /* 0x000fc4000f8e003f */
[----:B------:R-:W-:Y:S01]  /*1a160*/  UIADD3 UR30, -UR9, URZ, URZ ;  /* 0x0000003f091e7290 */ /* 0x000fe2000fffe13f */
[----:B------:R-:W-:Y:S01]  /*1a170*/  LOP3.LUT R4, R4, R7, RZ, 0x3c, !PT ;  /* 0x0000000704047212 */ /* 0x000fe200078e3cff */
[----:B------:R-:W-:Y:S01]  /*1a180*/  UIMAD.WIDE.U32 UR12, UR17, UR22, URZ ;  /* 0x00000016110c72a5 */ /* 0x000fe2000f8e003f */
[----:B------:R-:W-:Y:S01]  /*1a190*/  @UP0 ULDC UR42, c[0x0][0x4b0] ;  /* 0x00012c00002a0ab9 */ /* 0x000fe20000000800 */
[----:B------:R-:W-:Y:S01]  /*1a1a0*/  UIADD3 UR53, -UR17, URZ, URZ ;  /* 0x0000003f11357290 */ /* 0x000fe2000fffe13f */
[----:B------:R-:W-:Y:S01]  /*1a1b0*/  @UP0 ULDC UR38, c[0x0][0x4b0] ;  /* 0x00012c0000260ab9 */ /* 0x000fe20000000800 */
[----:B------:R-:W-:Y:S01]  /*1a1c0*/  UMOV UR22, UR9 ;  /* 0x0000000900167c82 */ /* 0x000fe20008000000 */
[----:B------:R-:W-:Y:S01]  /*1a1d0*/  UMOV UR14, UR17 ;  /* 0x00000011000e7c82 */ /* 0x000fe20008000000 */
[----:B------:R-:W-:Y:S01]  /*1a1e0*/  @UP0 USHF.R.U32.HI UR22, URZ, UR42, UR21 ;  /* 0x0000002a3f160299 */ /* 0x000fe20008011615 */
[----:B------:R-:W-:Y:S01]  /*1a1f0*/  R2UR UR42, R17 ;  /* 0x00000000112a72ca */ /* 0x000fe200000e0000 */
[----:B------:R-:W-:Y:S01]  /*1a200*/  UIMAD UR18, UR10, UR30, UR18 ;  /* 0x0000001e0a1272a4 */ /* 0x000fe2000f8e0212 */
[----:B------:R-:W-:Y:S01]  /*1a210*/  R2UR UR30, R11 ;  /* 0x000000000b1e72ca */ /* 0x000fe200000e0000 */
[----:B------:R-:W-:Y:S01]  /*1a220*/  @UP0 USHF.R.U32.HI UR14, URZ, UR38, UR13 ;  /* 0x000000263f0e0299 */ /* 0x000fe2000801160d */
[----:B------:R-:W-:Y:S01]  /*1a230*/  R2UR UR38, R16 ;  /* 0x00000000102672ca */ /* 0x000fe200000e0000 */
[----:B------:R-:W-:Y:S01]  /*1a240*/  UIMAD UR10, UR10, UR53, UR34 ;  /* 0x000000350a0a72a4 */ /* 0x000fe2000f8e0222 */
[----:B------:R-:W-:Y:S01]  /*1a250*/  R2UR UR34, R15 ;  /* 0x000000000f2272ca */ /* 0x000fe200000e0000 */
[----:B------:R-:W-:-:S02]  /*1a260*/  UIADD3 UR4, UP1, UR32, 0xf0, URZ ;  /* 0x000000f020047890 */ /* 0x000fc4000ff3e03f */
[----:B------:R-:W-:Y:S01]  /*1a270*/  UIADD3 UR21, -UR22, URZ, URZ ;  /* 0x0000003f16157290 */ /* 0x000fe2000fffe13f */
[----:B------:R-:W-:Y:S01]  /*1a280*/  ULDC.64 UR46, c[0x0][0x4d0] ;  /* 0x00013400002e7ab9 */ /* 0x000fe20000000a00 */
[----:B------:R-:W-:Y:S01]  /*1a290*/  ULDC.64 UR44, c[0x0][0x4f0] ;  /* 0x00013c00002c7ab9 */ /* 0x000fe20000000a00 */
[----:B------:R-:W-:Y:S02]  /*1a2a0*/  ULEA UR28, UR28, UR5, 0xf ;  /* 0x000000051c1c7291 */ /* 0x000fe4000f8e783f */
[----:B------:R-:W-:Y:S02]  /*1a2b0*/  UIADD3 UR13, -UR14, URZ, URZ ;  /* 0x0000003f0e0d7290 */ /* 0x000fe4000fffe13f */
[----:B------:R-:W-:Y:S01]  /*1a2c0*/  UIMAD UR20, UR18, UR46, UR44 ;  /* 0x0000002e121472a4 */ /* 0x000fe2000f8e022c */
[----:B------:R-:W-:Y:S01]  /*1a2d0*/  R2UR UR18, R13 ;  /* 0x000000000d1272ca */ /* 0x000fe200000e0000 */
[----:B------:R-:W-:Y:S02]  /*1a2e0*/  UIADD3 UR48, UP2, UR32, 0x1f0, URZ ;  /* 0x000001f020307890 */ /* 0x000fe4000ff5e03f */
[----:B------:R-:W-:-:S02]  /*1a2f0*/  UIADD3 UR29, UR29, 0x30000, URZ ;  /* 0x000300001d1d7890 */ /* 0x000fc4000fffe03f */
[----:B------:R-:W-:Y:S02]  /*1a300*/  UIADD3.X UR5, URZ, UR33, URZ, UP1, !UPT ;  /* 0x000000213f057290 */ /* 0x000fe40008ffe43f */
[----:B------:R-:W-:Y:S01]  /*1a310*/  UIMAD UR12, UR10, UR46, UR44 ;  /* 0x0000002e0a0c72a4 */ /* 0x000fe2000f8e022c */
[----:B------:R-:W-:Y:S01]  /*1a320*/  R2UR UR10, R19 ;  /* 0x00000000130a72ca */ /* 0x000fe200000e0000 */
[----:B------:R-:W-:Y:S02]  /*1a330*/  UIMAD UR21, UR41, UR21, UR9 ;  /* 0x00000015291572a4 */ /* 0x000fe4000f8e0209 */
[----:B------:R-:W-:Y:S02]  /*1a340*/  UIADD3 UR32, UR28, 0x2000, URZ ;  /* 0x000020001c207890 */ /* 0x000fe4000fffe03f */
[----:B------:R-:W-:Y:S02]  /*1a350*/  UIMAD UR13, UR41, UR13, UR17 ;  /* 0x0000000d290d72a4 */ /* 0x000fe4000f8e0211 */
[----:B------:R-:W-:-:S02]  /*1a360*/  UIADD3 UR36, UR28, 0x4000, URZ ;  /* 0x000040001c247890 */ /* 0x000fc4000fffe03f */
[----:B------:R-:W-:Y:S02]  /*1a370*/  UIADD3 UR40, UR28, 0x6000, URZ ;  /* 0x000060001c287890 */ /* 0x000fe4000fffe03f */
[----:B------:R-:W-:Y:S02]  /*1a380*/  UIADD3.X UR49, URZ, UR33, URZ, UP2, !UPT ;  /* 0x000000213f317290 */ /* 0x000fe400097fe43f */
[----:B------:R-:W-:Y:S02]  /*1a390*/  UIMAD UR21, UR21, UR47, UR45 ;  /* 0x0000002f151572a4 */ /* 0x000fe4000f8e022d */
[----:B------:R-:W-:Y:S02]  /*1a3a0*/  UPRMT UR50, UR50, 0x5410, UR51 ;  /* 0x0000541032327896 */ /* 0x000fe40008000033 */
[----:B------:R-:W-:Y:S01]  /*1a3b0*/  UIMAD UR13, UR13, UR47, UR45 ;  /* 0x0000002f0d0d72a4 */ /* 0x000fe2000f8e022d */
[----:B------:R-:W-:Y:S01]  /*1a3c0*/  UMOV UR26, 0x0 ;  /* 0x00000000001a7882 */ /* 0x000fe20000000000 */
[----:B------:R-:W-:Y:S01]  /*1a3d0*/  UMOV UR27, 0x10000000 ;  /* 0x10000000001b7882 */ /* 0x000fe20000000000 */
[----:B------:R-:W-:Y:S01]  /*1a3e0*/  UMOV UR33, UR29 ;  /* 0x0000001d00217c82 */ /* 0x000fe20008000000 */
[----:B------:R-:W-:Y:S01]  /*1a3f0*/  UMOV UR35, UR31 ;  /* 0x0000001f00237c82 */ /* 0x000fe20008000000 */
[----:B------:R-:W-:Y:S01]  /*1a400*/  UMOV UR37, UR29 ;  /* 0x0000001d00257c82 */ /* 0x000fe20008000000 */
[----:B------:R-:W-:Y:S01]  /*1a410*/  UMOV UR39, UR31 ;  /* 0x0000001f00277c82 */ /* 0x000fe20008000000 */
[----:B------:R0:W-:Y:S01]  /*1a420*/  UTMALDG.2D [UR28], [UR4], desc[UR26] ;  /* 0x00001a1c040075b4 */ /* 0x0001e20008009000 */
[----:B------:R-:W-:Y:S01]  /*1a430*/  UMOV UR43, UR31 ;  /* 0x0000001f002b7c82 */ /* 0x000fe20008000000 */
[----:B------:R-:W-:Y:S01]  /*1a440*/  UMOV UR41, UR29 ;  /* 0x0000001d00297c82 */ /* 0x000fe20008000000 */
[----:B------:R-:W-:Y:S01]  /*1a450*/  UMOV UR17, UR29 ;  /* 0x0000001d00117c82 */ /* 0x000fe20008000000 */
[----:B------:R-:W-:Y:S01]  /*1a460*/  UMOV UR9, UR29 ;  /* 0x0000001d00097c82 */ /* 0x000fe20008000000 */
[----:B------:R0:W-:Y:S01]  /*1a470*/  UTMALDG.2D [UR32], [UR4], desc[UR26] ;  /* 0x00001a20040075b4 */ /* 0x0001e20008009000 */
[----:B------:R0:W-:Y:S01]  /*1a480*/  UTMALDG.2D [UR36], [UR4], desc[UR26] ;  /* 0x00001a24040075b4 */ /* 0x0001e20008009000 */
[----:B------:R0:W-:Y:S01]  /*1a490*/  UTMALDG.2D [UR40], [UR4], desc[UR26] ;  /* 0x00001a28040075b4 */ /* 0x0001e20008009000 */
[----:B------:R0:W-:Y:S01]  /*1a4a0*/  UTMALDG.5D.IM2COL.MULTICAST [UR16], [UR48], UR50 ;  /* 0x00000010300073b4 */ /* 0x0001e20008060832 */
[----:B------:R0:W-:Y:S02]  /*1a4b0*/  UTMALDG.5D.IM2COL.MULTICAST [UR8], [UR48], UR50 ;  /* 0x00000008300073b4 */ /* 0x0001e40008060832 */
[----:B0-----:R-:W-:Y:S05]  /*1a4c0*/  @P3 BRA `(.L_x_534) ;  /* 0xfffffff400ec3947 */ /* 0x001fea000383ffff */
.L_x_530:
[----:B------:R-:W-:Y:S05]  /*1a4d0*/  WARPSYNC.ALL ;  /* 0x0000000000007948 */ /* 0x000fea0003800000 */
[----:B------:R-:W-:-:S13]  /*1a4e0*/  ELECT P0, URZ, PT ;  /* 0x00000000003f782f */ /* 0x000fda0003800000 */
[----:B------:R-:W-:Y:S05]  /*1a4f0*/  @!P0 EXIT ;  /* 0x000000000000894d */ /* 0x000fea0003800000 */
[----:B------:R-:W-:-:S04]  /*1a500*/  ULOP3.LUT UR6, UR6, 0x2, URZ, 0xfc, !UPT ;  /* 0x0000000206067892 */ /* 0x000fc8000f8efc3f */
[----:B------:R-:W-:-:S06]  /*1a510*/  UISETP.NE.AND UP0, UPT, UR6, 0x3, UPT ;  /* 0x000000030600788c */ /* 0x000fcc000bf05270 */
[----:B------:R-:W-:-:S13]  /*1a520*/  PLOP3.LUT P0, PT, PT, PT, UP0, 0x80, 0x0 ;  /* 0x000000000000781c */ /* 0x000fda0003f0f008 */
[----:B------:R-:W-:Y:S05]  /*1a530*/  @!P0 BRA `(.L_x_535) ;  /* 0x0000000000048947 */ /* 0x000fea0003800000 */
[----:B------:R-:W-:Y:S01]  /*1a540*/  BPT.TRAP 0x1 ;  /* 0x000000040000795c */ /* 0x000fe20000300000 */
.L_x_535:
[----:B------:R-:W0:Y:S01]  /*1a550*/  S2UR UR6, SR_CgaCtaId ;  /* 0x00000000000679c3 */ /* 0x000e220000008800 */
[----:B------:R-:W-:Y:S01]  /*1a560*/  ULOP3.LUT UP0, URZ, UR25, 0x4, URZ, 0xc0, !UPT ;  /* 0x00000004193f7892 */ /* 0x000fe2000f80c03f */
[----:B------:R-:W-:Y:S01]  /*1a570*/  UMOV UR5, 0x400 ;  /* 0x0000040000057882 */ /* 0x000fe20000000000 */
[----:B------:R-:W-:Y:S02]  /*1a580*/  USHF.L.U32 UR4, UR25, 0x3, URZ ;  /* 0x0000000319047899 */ /* 0x000fe4000800063f */
[----:B------:R-:W-:Y:S02]  /*1a590*/  USEL UR7, URZ, 0x1, UP0 ;  /* 0x000000013f077887 */ /* 0x000fe40008000000 */
[----:B------:R-:W-:-:S04]  /*1a5a0*/  ULOP3.LUT UR25, UR25, 0x3, URZ, 0xc0, !UPT ;  /* 0x0000000319197892 */ /* 0x000fc8000f8ec03f */
[----:B------:R-:W-:-:S05]  /*1a5b0*/  IMAD.U32 R0, RZ, RZ, UR7 ;  /* 0x00000007ff007e24 */ /* 0x000fca000f8e00ff */
[----:B------:R-:W-:Y:S01]  /*1a5c0*/  SHF.L.U32 R0, R0, 0x1f, RZ ;  /* 0x0000001f00007819 */ /* 0x000fe200000006ff */
[----:B0-----:R-:W-:Y:S02]  /*1a5d0*/  ULEA UR6, UR6, UR5, 0x18 ;  /* 0x0000000506067291 */ /* 0x001fe4000f8ec03f */
[----:B------:R-:W-:Y:S02]  /*1a5e0*/  ULOP3.LUT UR5, UR4, 0x18, URZ, 0xc0, !UPT ;  /* 0x0000001804057892 */ /* 0x000fe4000f8ec03f */
[----:B------:R-:W-:-:S04]  /*1a5f0*/  UIADD3 UR4, UR6, 0x30020, URZ ;  /* 0x0003002006047890 */ /* 0x000fc8000fffe03f */
[----:B------:R-:W-:-:S12]  /*1a600*/  UIADD3 UR5, UR4, UR5, URZ ;  /* 0x0000000504057290 */ /* 0x000fd8000fffe03f */
.L_x_536:
[----:B0-----:R-:W-:-:S04]  /*1a610*/  IMAD.U32 R3, RZ, RZ, UR5 ;  /* 0x00000005ff037e24 */ /* 0x001fc8000f8e00ff */
[----:B------:R0:W1:Y:S03]  /*1a620*/  SYNCS.PHASECHK.TRANS64.TRYWAIT P0, [R3+URZ], R0 ;  /* 0x00000000030075a7 */ /* 0x000066000800017f */
[----:B-1----:R-:W-:Y:S05]  /*1a630*/  @!P0 NANOSLEEP.SYNCS 0x989680 ;  /* 0x009896800000895d */ /* 0x002fea0003900000 */
[----:B------:R-:W1:Y:S02]  /*1a640*/  @!P0 SYNCS.PHASECHK.TRANS64 P0, [R3+URZ], R0 ;  /* 0x00000000030085a7 */ /* 0x000e64000800007f */
[----:B-1----:R-:W-:Y:S05]  /*1a650*/  @!P0 BRA `(.L_x_536) ;  /* 0xfffffffc00ec8947 */ /* 0x002fea000383ffff */
[----:B------:R-:W-:-:S04]  /*1a660*/  UIADD3 UR25, UR25, 0x1, URZ ;  /* 0x0000000119197890 */ /* 0x000fc8000fffe03f */
[----:B------:R-:W-:Y:S02]  /*1a670*/  UISETP.EQ.XOR UP0, UPT, UR25, 0x4, !UP0 ;  /* 0x000000041900788c */ /* 0x000fe4000c702a70 */
[----:B------:R-:W-:Y:S02]  /*1a680*/  UISETP.NE.AND UP1, UPT, UR25, 0x4, UPT ;  /* 0x000000041900788c */ /* 0x000fe4000bf25270 */
[----:B------:R-:W-:Y:S02]  /*1a690*/  USEL UR5, URZ, 0x1, !UP0 ;  /* 0x000000013f057887 */ /* 0x000fe4000c000000 */
[----:B------:R-:W-:-:S04]  /*1a6a0*/  USEL UR25, UR25, URZ, UP1 ;  /* 0x0000003f19197287 */ /* 0x000fc80008800000 */
[----:B0-----:R-:W-:Y:S01]  /*1a6b0*/  IMAD.U32 R0, RZ, RZ, UR5 ;  /* 0x00000005ff007e24 */ /* 0x001fe2000f8e00ff */
[----:B------:R-:W-:-:S04]  /*1a6c0*/  ULEA UR6, UR25, UR4, 0x3 ;  /* 0x0000000419067291 */ /* 0x000fc8000f8e183f */
[----:B------:R-:W-:-:S08]  /*1a6d0*/  SHF.L.U32 R0, R0, 0x1f, RZ ;  /* 0x0000001f00007819 */ /* 0x000fd000000006ff */
.L_x_537:
[----:B0-----:R-:W-:-:S04]  /*1a6e0*/  IMAD.U32 R3, RZ, RZ, UR6 ;  /* 0x00000006ff037e24 */ /* 0x001fc8000f8e00ff */
[----:B------:R0:W1:Y:S03]  /*1a6f0*/  SYNCS.PHASECHK.TRANS64.TRYWAIT P0, [R3+URZ], R0 ;  /* 0x00000000030075a7 */ /* 0x000066000800017f */
[----:B-1----:R-:W-:Y:S05]  /*1a700*/  @!P0 NANOSLEEP.SYNCS 0x989680 ;  /* 0x009896800000895d */ /* 0x002fea0003900000 */
[----:B------:R-:W1:Y:S02]  /*1a710*/  @!P0 SYNCS.PHASECHK.TRANS64 P0, [R3+URZ], R0 ;  /* 0x00000000030085a7 */ /* 0x000e64000800007f */
[----:B-1----:R-:W-:Y:S05]  /*1a720*/  @!P0 BRA `(.L_x_537) ;  /* 0xfffffffc00ec8947 */ /* 0x002fea000383ffff */
[----:B------:R-:W-:-:S04]  /*1a730*/  UIADD3 UR25, UR25, 0x1, URZ ;  /* 0x0000000119197890 */ /* 0x000fc8000fffe03f */
[----:B------:R-:W-:Y:S02]  /*1a740*/  UISETP.EQ.XOR UP0, UPT, UR25, 0x4, UP0 ;  /* 0x000000041900788c */ /* 0x000fe40008702a70 */
[----:B------:R-:W-:Y:S02]  /*1a750*/  UISETP.NE.AND UP1, UPT, UR25, 0x4, UPT ;  /* 0x000000041900788c */ /* 0x000fe4000bf25270 */
[----:B------:R-:W-:Y:S02]  /*1a760*/  USEL UR5, URZ, 0x1, !UP0 ;  /* 0x000000013f057887 */ /* 0x000fe4000c000000 */
[----:B------:R-:W-:-:S04]  /*1a770*/  USEL UR25, UR25, URZ, UP1 ;  /* 0x0000003f19197287 */ /* 0x000fc80008800000 */
[----:B0-----:R-:W-:Y:S01]  /*1a780*/  IMAD.U32 R0, RZ, RZ, UR5 ;  /* 0x00000005ff007e24 */ /* 0x001fe2000f8e00ff */
[----:B------:R-:W-:-:S04]  /*1a790*/  ULEA UR6, UR25, UR4, 0x3 ;  /* 0x0000000419067291 */ /* 0x000fc8000f8e183f */
[----:B------:R-:W-:-:S08]  /*1a7a0*/  SHF.L.U32 R0, R0, 0x1f, RZ ;  /* 0x0000001f00007819 */ /* 0x000fd000000006ff */
.L_x_538:
        /* <DEDUP_REMOVED lines=13> */
.L_x_539:
[----:B0-----:R-:W-:-:S04]  /*1a880*/  IMAD.U32 R3, RZ, RZ, UR25 ;  /* 0x00000019ff037e24 */ /* 0x001fc8000f8e00ff */
[----:B------:R0:W1:Y:S03]  /*1a890*/  SYNCS.PHASECHK.TRANS64.TRYWAIT P0, [R3+URZ], R0 ;  /* 0x00000000030075a7 */ /* 0x000066000800017f */
[----:B-1----:R-:W-:Y:S05]  /*1a8a0*/  @!P0 NANOSLEEP.SYNCS 0x989680 ;  /* 0x009896800000895d */ /* 0x002fea0003900000 */
[----:B------:R-:W1:Y:S02]  /*1a8b0*/  @!P0 SYNCS.PHASECHK.TRANS64 P0, [R3+URZ], R0 ;  /* 0x00000000030085a7 */ /* 0x000e64000800007f */
[----:B-1----:R-:W-:Y:S05]  /*1a8c0*/  @P0 EXIT ;  /* 0x000000000000094d */ /* 0x002fea0003800000 */
[----:B------:R-:W-:Y:S05]  /*1a8d0*/  BRA `(.L_x_539) ;  /* 0xfffffffc00e87947 */ /* 0x000fea000383ffff */
.L_x_540:
[----:B------:R-:W-:-:S00]  /*1a8e0*/  BRA `(.L_x_540) ;  /* 0xfffffffc00fc7947 */ /* 0x000fc0000383ffff */
[----:B------:R-:W-:-:S00]  /*1a8f0*/  NOP ;  /* 0x0000000000007918 */ /* 0x000fc00000000000 */
        /* <DEDUP_REMOVED lines=8> */
.L_x_541:


//--------------------- .nv.shared._ZN7cutlass13device_kernelINS_4conv6kernel13ConvUniversalINS1_16ConvProblemShapeILNS1_8OperatorE2ELi3EEENS1_10collective14CollectiveConvINS1_46MainloopSm90TmaGmmaWarpSpecializedImplicitGemmILS5_2ELi4ELi3EN4cute5tupleIJNSA_1CILi2EEENSC_ILi1EEESE_EEENS1_36KernelImplicitTmaWarpSpecializedSm90ELi1EEENSB_IJNSC_ILi256EEENSB_IJNSC_ILi128EEEEEENSB_IJNSC_ILi64EEEEEEEEENS_6half_tESO_NSA_8TiledMMAINSA_8MMA_AtomIJNSA_4SM904GMMA26MMA_64x128x16_F32F16F16_SSILNSS_5MajorE1ELSU_1ELNSS_7ScaleInE1ELSV_1EEEEEENSA_6LayoutINSB_IJSE_SE_SE_EEENSB_IJNSC_ILi0EEES10_S10_EEEEENSB_IJNSA_10UnderscoreES13_S13_EEEEENS7_6detail26Sm90ImplicitGemmTileTraitsINSA_13SM90_TMA_LOADENSA_14ComposedLayoutINSA_7SwizzleILi3ELi4ELi3EEENSA_18smem_ptr_flag_bitsILi16EEENSY_INSB_IJNSB_IJSL_NSC_ILi4EEEEEENSB_IJNSC_ILi8EEES1G_EEENSB_IJSE_S1E_EEEEEENSB_IJNSB_IJSE_NSC_ILi4096EEEEEENSB_IJSL_NSC_ILi512EEEEEENSB_IJS10_NSC_ILi16384EEEEEEEEEEEEEvEENS17_INSA_30SM90_TMA_LOAD_IM2COL_MULTICASTENS19_IS1B_S1D_NSY_INSB_IJNSB_IJSL_SD_EEES1H_S1I_EEENSB_IJS1L_S1N_NSB_IJS10_NSC_ILi8192EEEEEEEEEEEEEvEEEENS_8epilogue10collective6detail29Sm90TmaWarpSpecializedAdapterINS25_15DefaultEpilogueISO_NSB_IJlNSB_IJSE_lllEEES10_EEES2A_NS24_6thread17LinearCombinationISO_Li1EffLNS2B_9ScaleType4KindE0ELNS_15FloatRoundStyleE2ESO_EENS_4gemm15EpilogueDefaultEEEEEvvEEEEvNT_6ParamsE --------------------------
	.section	.nv.shared._ZN7cutlass13device_kernelINS_4conv6kernel13ConvUniversalINS1_16ConvProblemShapeILNS1_8OperatorE2ELi3EEENS1_10collective14CollectiveConvINS1_46MainloopSm90TmaGmmaWarpSpecializedImplicitGemmILS5_2ELi4ELi3EN4cute5tupleIJNSA_1CILi2EEENSC_ILi1EEESE_EEENS1_36KernelImplicitTmaWarpSpecializedSm90ELi1EEENSB_IJNSC_ILi256EEENSB_IJNSC_ILi128EEEEEENSB_IJNSC_ILi64EEEEEEEEENS_6half_tESO_NSA_8TiledMMAINSA_8MMA_AtomIJNSA_4SM904GMMA26MMA_64x128x16_F32F16F16_SSILNSS_5MajorE1ELSU_1ELNSS_7ScaleInE1ELSV_1EEEEEENSA_6LayoutINSB_IJSE_SE_SE_EEENSB_IJNSC_ILi0EEES10_S10_EEEEENSB_IJNSA_10UnderscoreES13_S13_EEEEENS7_6detail26Sm90ImplicitGemmTileTraitsINSA_13SM90_TMA_LOADENSA_14ComposedLayoutINSA_7SwizzleILi3ELi4ELi3EEENSA_18smem_ptr_flag_bitsILi16EEENSY_INSB_IJNSB_IJSL_NSC_ILi4EEEEEENSB_IJNSC_ILi8EEES1G_EEENSB_IJSE_S1E_EEEEEENSB_IJNSB_IJSE_NSC_ILi4096EEEEEENSB_IJSL_NSC_ILi512EEEEEENSB_IJS10_NSC_ILi16384EEEEEEEEEEEEEvEENS17_INSA_30SM90_TMA_LOAD_IM2COL_MULTICASTENS19_IS1B_S1D_NSY_INSB_IJNSB_IJSL_SD_EEES1H_S1I_EEENSB_IJS1L_S1N_NSB_IJS10_NSC_ILi8192EEEEEEEEEEEEEvEEEENS_8epilogue10collective6detail29Sm90TmaWarpSpecializedAdapterINS25_15DefaultEpilogueISO_NSB_IJlNSB_IJSE_lllEEES10_EEES2A_NS24_6thread17LinearCombinationISO_Li1EffLNS2B_9ScaleType4KindE0ELNS_15FloatRoundStyleE2ESO_EENS_4gemm15EpilogueDefaultEEEEEvvEEEEvNT_6ParamsE,"aw",@nobits
	.sectionflags	@""
	.align	16
	.zero		1024


//--------------------- .nv.shared.reserved.0     --------------------------
	.section	.nv.shared.reserved.0,"aw",@nobits
	.weak		__nv_reservedSMEM_offset_0_alias
	.size		__nv_reservedSMEM_offset_0_alias, 0, 0
	.other		__nv_reservedSMEM_offset_0_alias,@"STO_CUDA_RESERVED_SHARED STV_DEFAULT"
__nv_reservedSMEM_offset_0_alias:
	.zero		0


//--------------------- .nv.global                --------------------------
	.section	.nv.global,"aw",@nobits
.nv.global:
	.type		_ZN39_INTERNAL_e678cefb_4_k_cu_2fefc478_39944cute1_E,@object
	.size		_ZN39_INTERNAL_e678cefb_4_k_cu_2fefc478_39944cute1_E,(_ZN39_INTERNAL_e678cefb_4_k_cu_2fefc478_39944cuda3std3__45__cpo6cbeginE - _ZN39_INTERNAL_e678cefb_4_k_cu_2fefc478_39944cute1_E)
_ZN39_INTERNAL_e678cefb_4_k_cu_2fefc478_39944cute1_E:
	.zero		1
	.type		_ZN39_INTERNAL_e678cefb_4_k_cu_2fefc478_39944cuda3std3__45__cpo6cbeginE,@object
	.size		_ZN39_INTERNAL_e678cefb_4_k_cu_2fefc478_39944cuda3std3__45__cpo6cbeginE,(_ZN39_INTERNAL_e678cefb_4_k_cu_2fefc478_39944cuda3std3__48in_placeE - _ZN39_INTERNAL_e678cefb_4_k_cu_2fefc478_39944cuda3std3__45__cpo6cbeginE)
_ZN39_INTERNAL_e678cefb_4_k_cu_2fefc478_39944cuda3std3__45__cpo6cbeginE:
	.zero		1
	.type		_ZN39_INTERNAL_e678cefb_4_k_cu_2fefc478_39944cuda3std3__48in_placeE,@object
	.size		_ZN39_INTERNAL_e678cefb_4_k_cu_2fefc478_39944cuda3std3__48in_placeE,(_ZN39_INTERNAL_e678cefb_4_k_cu_2fefc478_39944cuda3std6ranges3__45__cpo9iter_moveE - _ZN39_INTERNAL_e678cefb_4_k_cu_2fefc478_39944cuda3std3__48in_placeE)
_ZN39_INTERNAL_e678cefb_4_k_cu_2fefc478_39944cuda3std3__48in_placeE:
	.zero		1
	.type		_ZN39_INTERNAL_e678cefb_4_k_cu_2fefc478_39944cuda3std6ranges3__45__cpo9iter_moveE,@object
	.size		_ZN39_INTERNAL_e678cefb_4_k_cu_2fefc478_39944cuda3std6ranges3__45__cpo9iter_moveE,(_ZN39_INTERNAL_e678cefb_4_k_cu_2fefc478_39944cuda3std3__45__cpo5beginE - _ZN39_INTERNAL_e678cefb_4_k_cu_2fefc478_39944cuda3std6ranges3__45__cpo9iter_moveE)
_ZN39_INTERNAL_e678cefb_4_k_cu_2fefc478_39944cuda3std6ranges3__45__cpo9iter_moveE:
	.zero		1
	.type		_ZN39_INTERNAL_e678cefb_4_k_cu_2fefc478_39944cuda3std3__45__cpo5beginE,@object
	.size		_ZN39_INTERNAL_e678cefb_4_k_cu_2fefc478_39944cuda3std3__45__cpo5beginE,(_ZN39_INTERNAL_e678cefb_4_k_cu_2fefc478_39944cuda3std3__441_GLOBAL__N__e678cefb_4_k_cu_2fefc478_39946ignoreE - _ZN39_INTERNAL_e678cefb_4_k_cu_2fefc478_39944cuda3std3__45__cpo5beginE)
_ZN39_INTERNAL_e678cefb_4_k_cu_2fefc478_39944cuda3std3__45__cpo5beginE:
	.zero		1
	.type		_ZN39_INTERNAL_e678cefb_4_k_cu_2fefc478_39944cuda3std3__441_GLOBAL__N__e678cefb_4_k_cu_2fefc478_39946ignoreE,@object
	.size		_ZN39_INTERNAL_e678cefb_4_k_cu_2fefc478_39944cuda3std3__441_GLOBAL__N__e678cefb_4_k_cu_2fefc478_39946ignoreE,(_ZN39_INTERNAL_e678cefb_4_k_cu_2fefc478_39944cute7productE - _ZN39_INTERNAL_e678cefb_4_k_cu_2fefc478_39944cuda3std3__441_GLOBAL__N__e678cefb_4_k_cu_2fefc478_39946ignoreE)
_ZN39_INTERNAL_e678cefb_4_k_cu_2fefc478_39944cuda3std3__441_GLOBAL__N__e678cefb_4_k_cu_2fefc478_39946ignoreE:
	.zero		1
	.type		_ZN39_INTERNAL_e678cefb_4_k_cu_2fefc478_39944cute7productE,@object
	.size		_ZN39_INTERNAL_e678cefb_4_k_cu_2fefc478_39944cute7productE,(_ZN39_INTERNAL_e678cefb_4_k_cu_2fefc478_39944cuda3std3__45__cpo3endE - _ZN39_INTERNAL_e678cefb_4_k_cu_2fefc478_39944cute7productE)
_ZN39_INTERNAL_e678cefb_4_k_cu_2fefc478_39944cute7productE:
	.zero		1
	.type		_ZN39_INTERNAL_e678cefb_4_k_cu_2fefc478_39944cuda3std3__45__cpo3endE,@object
	.size		_ZN39_INTERNAL_e678cefb_4_k_cu_2fefc478_39944cuda3std3__45__cpo3endE,(_ZN39_INTERNAL_e678cefb_4_k_cu_2fefc478_39944cuda3std3__419piecewise_constructE - _ZN39_INTERNAL_e678cefb_4_k_cu_2fefc478_39944cuda3std3__45__cpo3endE)
_ZN39_INTERNAL_e678cefb_4_k_cu_2fefc478_39944cuda3std3__45__cpo3endE:
	.zero		1
	.type		_ZN39_INTERNAL_e678cefb_4_k_cu_2fefc478_39944cuda3std3__419piecewise_constructE,@object
	.size		_ZN39_INTERNAL_e678cefb_4_k_cu_2fefc478_39944cuda3std3__419piecewise_constructE,(_ZN39_INTERNAL_e678cefb_4_k_cu_2fefc478_39944cuda3std3__45__cpo4cendE - _ZN39_INTERNAL_e678cefb_4_k_cu_2fefc478_39944cuda3std3__419piecewise_constructE)
_ZN39_INTERNAL_e678cefb_4_k_cu_2fefc478_39944cuda3std3__419piecewise_constructE:
	.zero		1
	.type		_ZN39_INTERNAL_e678cefb_4_k_cu_2fefc478_39944cuda3std3__45__cpo4cendE,@object
	.size		_ZN39_INTERNAL_e678cefb_4_k_cu_2fefc478_39944cuda3std3__45__cpo4cendE,(_ZN39_INTERNAL_e678cefb_4_k_cu_2fefc478_39944cuda3std6ranges3__45__cpo4swapE - _ZN39_INTERNAL_e678cefb_4_k_cu_2fefc478_39944cuda3std3__45__cpo4cendE)
_ZN39_INTERNAL_e678cefb_4_k_cu_2fefc478_39944cuda3std3__45__cpo4cendE:
	.zero		1
	.type		_ZN39_INTERNAL_e678cefb_4_k_cu_2fefc478_39944cuda3std6ranges3__45__cpo4swapE,@object
	.size		_ZN39_INTERNAL_e678cefb_4_k_cu_2fefc478_39944cuda3std6ranges3__45__cpo4swapE,(.L_7 - _ZN39_INTERNAL_e678cefb_4_k_cu_2fefc478_39944cuda3std6ranges3__45__cpo4swapE)
_ZN39_INTERNAL_e678cefb_4_k_cu_2fefc478_39944cuda3std6ranges3__45__cpo4swapE:
	.zero		1
.L_7:


//--------------------- .nv.constant0._ZN7cutlass13device_kernelINS_4conv6kernel13ConvUniversalINS1_16ConvProblemShapeILNS1_8OperatorE2ELi3EEENS1_10collective14CollectiveConvINS1_46MainloopSm90TmaGmmaWarpSpecializedImplicitGemmILS5_2ELi4ELi3EN4cute5tupleIJNSA_1CILi2EEENSC_ILi1EEESE_EEENS1_36KernelImplicitTmaWarpSpecializedSm90ELi1EEENSB_IJNSC_ILi256EEENSB_IJNSC_ILi128EEEEEENSB_IJNSC_ILi64EEEEEEEEENS_6half_tESO_NSA_8TiledMMAINSA_8MMA_AtomIJNSA_4SM904GMMA26MMA_64x128x16_F32F16F16_SSILNSS_5MajorE1ELSU_1ELNSS_7ScaleInE1ELSV_1EEEEEENSA_6LayoutINSB_IJSE_SE_SE_EEENSB_IJNSC_ILi0EEES10_S10_EEEEENSB_IJNSA_10UnderscoreES13_S13_EEEEENS7_6detail26Sm90ImplicitGemmTileTraitsINSA_13SM90_TMA_LOADENSA_14ComposedLayoutINSA_7SwizzleILi3ELi4ELi3EEENSA_18smem_ptr_flag_bitsILi16EEENSY_INSB_IJNSB_IJSL_NSC_ILi4EEEEEENSB_IJNSC_ILi8EEES1G_EEENSB_IJSE_S1E_EEEEEENSB_IJNSB_IJSE_NSC_ILi4096EEEEEENSB_IJSL_NSC_ILi512EEEEEENSB_IJS10_NSC_ILi16384EEEEEEEEEEEEEvEENS17_INSA_30SM90_TMA_LOAD_IM2COL_MULTICASTENS19_IS1B_S1D_NSY_INSB_IJNSB_IJSL_SD_EEES1H_S1I_EEENSB_IJS1L_S1N_NSB_IJS10_NSC_ILi8192EEEEEEEEEEEEEvEEEENS_8epilogue10collective6detail29Sm90TmaWarpSpecializedAdapterINS25_15DefaultEpilogueISO_NSB_IJlNSB_IJSE_lllEEES10_EEES2A_NS24_6thread17LinearCombinationISO_Li1EffLNS2B_9ScaleType4KindE0ELNS_15FloatRoundStyleE2ESO_EENS_4gemm15EpilogueDefaultEEEEEvvEEEEvNT_6ParamsE --------------------------
	.section	.nv.constant0._ZN7cutlass13device_kernelINS_4conv6kernel13ConvUniversalINS1_16ConvProblemShapeILNS1_8OperatorE2ELi3EEENS1_10collective14CollectiveConvINS1_46MainloopSm90TmaGmmaWarpSpecializedImplicitGemmILS5_2ELi4ELi3EN4cute5tupleIJNSA_1CILi2EEENSC_ILi1EEESE_EEENS1_36KernelImplicitTmaWarpSpecializedSm90ELi1EEENSB_IJNSC_ILi256EEENSB_IJNSC_ILi128EEEEEENSB_IJNSC_ILi64EEEEEEEEENS_6half_tESO_NSA_8TiledMMAINSA_8MMA_AtomIJNSA_4SM904GMMA26MMA_64x128x16_F32F16F16_SSILNSS_5MajorE1ELSU_1ELNSS_7ScaleInE1ELSV_1EEEEEENSA_6LayoutINSB_IJSE_SE_SE_EEENSB_IJNSC_ILi0EEES10_S10_EEEEENSB_IJNSA_10UnderscoreES13_S13_EEEEENS7_6detail26Sm90ImplicitGemmTileTraitsINSA_13SM90_TMA_LOADENSA_14ComposedLayoutINSA_7SwizzleILi3ELi4ELi3EEENSA_18smem_ptr_flag_bitsILi16EEENSY_INSB_IJNSB_IJSL_NSC_ILi4EEEEEENSB_IJNSC_ILi8EEES1G_EEENSB_IJSE_S1E_EEEEEENSB_IJNSB_IJSE_NSC_ILi4096EEEEEENSB_IJSL_NSC_ILi512EEEEEENSB_IJS10_NSC_ILi16384EEEEEEEEEEEEEvEENS17_INSA_30SM90_TMA_LOAD_IM2COL_MULTICASTENS19_IS1B_S1D_NSY_INSB_IJNSB_IJSL_SD_EEES1H_S1I_EEENSB_IJS1L_S1N_NSB_IJS10_NSC_ILi8192EEEEEEEEEEEEEvEEEENS_8epilogue10collective6detail29Sm90TmaWarpSpecializedAdapterINS25_15DefaultEpilogueISO_NSB_IJlNSB_IJSE_lllEEES10_EEES2A_NS24_6thread17LinearCombinationISO_Li1EffLNS2B_9ScaleType4KindE0ELNS_15FloatRoundStyleE2ESO_EENS_4gemm15EpilogueDefaultEEEEEvvEEEEvNT_6ParamsE,"a",@progbits
	.sectionflags	@""
	.align	4
.nv.constant0._ZN7cutlass13device_kernelINS_4conv6kernel13ConvUniversalINS1_16ConvProblemShapeILNS1_8OperatorE2ELi3EEENS1_10collective14CollectiveConvINS1_46MainloopSm90TmaGmmaWarpSpecializedImplicitGemmILS5_2ELi4ELi3EN4cute5tupleIJNSA_1CILi2EEENSC_ILi1EEESE_EEENS1_36KernelImplicitTmaWarpSpecializedSm90ELi1EEENSB_IJNSC_ILi256EEENSB_IJNSC_ILi128EEEEEENSB_IJNSC_ILi64EEEEEEEEENS_6half_tESO_NSA_8TiledMMAINSA_8MMA_AtomIJNSA_4SM904GMMA26MMA_64x128x16_F32F16F16_SSILNSS_5MajorE1ELSU_1ELNSS_7ScaleInE1ELSV_1EEEEEENSA_6LayoutINSB_IJSE_SE_SE_EEENSB_IJNSC_ILi0EEES10_S10_EEEEENSB_IJNSA_10UnderscoreES13_S13_EEEEENS7_6detail26Sm90ImplicitGemmTileTraitsINSA_13SM90_TMA_LOADENSA_14ComposedLayoutINSA_7SwizzleILi3ELi4ELi3EEENSA_18smem_ptr_flag_bitsILi16EEENSY_INSB_IJNSB_IJSL_NSC_ILi4EEEEEENSB_IJNSC_ILi8EEES1G_EEENSB_IJSE_S1E_EEEEEENSB_IJNSB_IJSE_NSC_ILi4096EEEEEENSB_IJSL_NSC_ILi512EEEEEENSB_IJS10_NSC_ILi16384EEEEEEEEEEEEEvEENS17_INSA_30SM90_TMA_LOAD_IM2COL_MULTICASTENS19_IS1B_S1D_NSY_INSB_IJNSB_IJSL_SD_EEES1H_S1I_EEENSB_IJS1L_S1N_NSB_IJS10_NSC_ILi8192EEEEEEEEEEEEEvEEEENS_8epilogue10collective6detail29Sm90TmaWarpSpecializedAdapterINS25_15DefaultEpilogueISO_NSB_IJlNSB_IJSE_lllEEES10_EEES2A_NS24_6thread17LinearCombinationISO_Li1EffLNS2B_9ScaleType4KindE0ELNS_15FloatRoundStyleE2ESO_EENS_4gemm15EpilogueDefaultEEEEEvvEEEEvNT_6ParamsE:
	.zero		1664


//--------------------- SYMBOLS --------------------------

	.type		.nv.reservedSmem.offset0,@object
	.size		.nv.reservedSmem.offset0,0x4
